// auto-generated by cutlass_sweep.gemm — config: {"arch": "sm_100", "cluster_m": 2, "cluster_n": 1, "dtype": "e5m2", "stages": 5, "tile_k": 64, "tile_m": 128, "tile_n": 128}
#include "cutlass/cutlass.h"
#include "cutlass/gemm/collective/collective_builder.hpp"
#include "cutlass/gemm/device/gemm_universal_adapter.h"
#include "cutlass/gemm/kernel/gemm_universal.hpp"
#include "cutlass/epilogue/collective/collective_builder.hpp"

using ElemA = cutlass::float_e5m2_t;
using ElemB = cutlass::float_e5m2_t;
using ElemCD = cutlass::float_e5m2_t;
using Acc  = float;
using TileShape    = cute::Shape<cute::_128, cute::_128, cute::_64>;
using ClusterShape = cute::Shape<cute::_2, cute::_1, cute::_1>;

using CollectiveEpilogue = typename cutlass::epilogue::collective::CollectiveBuilder<
    cutlass::arch::Sm100, cutlass::arch::OpClassTensorOp,
    TileShape, ClusterShape,
    cutlass::epilogue::collective::EpilogueTileAuto,
    Acc, Acc,
    ElemCD, cutlass::layout::RowMajor, 128 / cutlass::sizeof_bits<ElemCD>::value,
    ElemCD, cutlass::layout::RowMajor, 128 / cutlass::sizeof_bits<ElemCD>::value,
    cutlass::epilogue::collective::EpilogueScheduleAuto
  >::CollectiveOp;

using CollectiveMainloop = typename cutlass::gemm::collective::CollectiveBuilder<
    cutlass::arch::Sm100, cutlass::arch::OpClassTensorOp,
    ElemA, cutlass::layout::RowMajor, 128 / cutlass::sizeof_bits<ElemA>::value,
    ElemB, cutlass::layout::ColumnMajor, 128 / cutlass::sizeof_bits<ElemB>::value,
    Acc,
    TileShape, ClusterShape,
    cutlass::gemm::collective::StageCount<5>,
    cutlass::gemm::collective::KernelScheduleAuto
  >::CollectiveOp;

using GemmKernel = cutlass::gemm::kernel::GemmUniversal<
    cute::Shape<int,int,int,int>,
    CollectiveMainloop,
    CollectiveEpilogue
>;
using Gemm = cutlass::gemm::device::GemmUniversalAdapter<GemmKernel>;

// Force the device kernel symbol into the cubin without needing a host main.
auto* _anchor = &cutlass::device_kernel<GemmKernel>;


// ===== COMPILED SASS (sm_100a) =====

	.target	sm_100a

	.elftype	@"ET_EXEC"


//--------------------- .note.nv.tkinfo           --------------------------
	.section	.note.nv.tkinfo,"",@"SHT_NOTE"
	.sectionflags	@"SHF_NOTE_NV_TKINFO"
	.tkinfo
        /*0018*/ 	.word	0x00000002
        /*0030*/ 	.string	""
        /*0030*/ 	.string	"ptxas"
        /*0030*/ 	.string	"Cuda compilation tools, release 13.0, V13.0.88"
        /*0030*/ 	.string	"Build cuda_13.0.r13.0/compiler.36424714_0"
        /*0030*/ 	.string	"-arch sm_100a -m 64 "



//--------------------- .note.nv.cuinfo           --------------------------
	.section	.note.nv.cuinfo,"",@"SHT_NOTE"
	.sectionflags	@"SHF_NOTE_NV_CUINFO"
        /*0018*/ 	.short	0x0002
        /*001a*/ 	.short	0x0064
        /*001c*/ 	.short	0x0082
	.zero		2


//--------------------- .nv.info                  --------------------------
	.section	.nv.info,"",@"SHT_CUDA_INFO"
	.align	4


	//----- nvinfo : EIATTR_REGCOUNT
	.align		4
        /*0000*/ 	.byte	0x04, 0x2f
        /*0002*/ 	.short	(.L_19 - .L_18)
	.align		4
.L_18:
        /*0004*/ 	.word	index@(_ZN7cutlass13device_kernelINS_4gemm6kernel13GemmUniversalIN4cute5tupleIJiiiiEEENS1_10collective13CollectiveMmaINS1_35MainloopSm100TmaUmmaWarpSpecializedILi5ELi2ELi4ENS5_IJNS4_1CILi2EEENSA_ILi1EEESC_EEEEENS5_IJNSA_ILi128EEESF_NSA_ILi64EEEEEENS_12float_e5m2_tENS5_IJlSC_lEEESI_SJ_NS4_8TiledMMAINS4_8MMA_AtomIJNS4_10MMA_TraitsINS4_25SM100_MMA_F8F6F4_2x1SM_SSEJSI_SI_fSF_SF_NS4_17integral_constantINS4_4UMMA5MajorELSQ_0EEESR_NSO_INSP_7ScaleInELSS_0EEEST_EEEEEENS4_6LayoutINS5_IJSC_SC_SC_EEENS5_IJNSA_ILi0EEESY_SY_EEEEENS5_IJNS4_10UnderscoreES11_S11_EEEEENS4_18SM100_TMA_2SM_LOADENS4_14ComposedLayoutINS4_7SwizzleILi2ELi4ELi3EEENS4_18smem_ptr_flag_bitsILi8EEENSW_INS5_IJNSA_ILi8EEESG_EEENS5_IJSG_SC_EEEEEEEvNS4_8identityES14_S1E_vS1F_EENS_8epilogue10collective18CollectiveEpilogueINS1H_23Sm100TmaWarpSpecializedILi2ELi2ELi32ELb0ELb0EEEJNS5_IJSG_SF_SG_EEENS5_IJNSW_ISG_SC_EENSW_INS5_IJNSA_ILi32EEESB_EEENS5_IJSC_SG_EEEEEEEESI_SJ_SI_SJ_NS1H_6fusion15FusionCallbacksIS1L_NS1T_17LinearCombinationISI_fSI_fLNS_15FloatRoundStyleE2EEES1M_S1S_JEEENS4_5SM1004TMEM4LOAD26SM100_TMEM_LOAD_32dp32b32xENS4_13SM90_TMA_LOADENS15_INS16_ILi1ELi4ELi3EEES19_NSW_INS5_IJS1A_S1O_EEENS5_IJS1O_SC_EEEEEEENS4_39AutoVectorizingCopyWithAssumedAlignmentILi128EEENS4_14SM90_TMA_STOREES28_S2A_S2A_EEEvvEEEEvNT_6ParamsE)
        /*0008*/ 	.word	0x00000080


	//----- nvinfo : EIATTR_FRAME_SIZE
	.align		4
.L_19:
        /*000c*/ 	.byte	0x04, 0x11
        /*000e*/ 	.short	(.L_21 - .L_20)
	.align		4
.L_20:
        /*0010*/ 	.word	index@($__internal_2_$__cuda_sm10x_tcgen05_guardrail_trap_unallocated_columns_being_dealloced)
        /*0014*/ 	.word	0x00000000


	//----- nvinfo : EIATTR_FRAME_SIZE
	.align		4
.L_21:
        /*0018*/ 	.byte	0x04, 0x11
        /*001a*/ 	.short	(.L_23 - .L_22)
	.align		4
.L_22:
        /*001c*/ 	.word	index@($__internal_1_$__cuda_sm10x_tcgen05_guardrail_trap_phase_invalid_during_alloc)
        /*0020*/ 	.word	0x00000000


	//----- nvinfo : EIATTR_FRAME_SIZE
	.align		4
.L_23:
        /*0024*/ 	.byte	0x04, 0x11
        /*0026*/ 	.short	(.L_25 - .L_24)
	.align		4
.L_24:
        /*0028*/ 	.word	index@($__internal_0_$__cuda_sm10x_tcgen05_guardrail_trap_col_being_dealloced_not_returned_by_alloc)
        /*002c*/ 	.word	0x00000000


	//----- nvinfo : EIATTR_FRAME_SIZE
	.align		4
.L_25:
        /*0030*/ 	.byte	0x04, 0x11
        /*0032*/ 	.short	(.L_27 - .L_26)
	.align		4
.L_26:
        /*0034*/ 	.word	index@(_ZN7cutlass13device_kernelINS_4gemm6kernel13GemmUniversalIN4cute5tupleIJiiiiEEENS1_10collective13CollectiveMmaINS1_35MainloopSm100TmaUmmaWarpSpecializedILi5ELi2ELi4ENS5_IJNS4_1CILi2EEENSA_ILi1EEESC_EEEEENS5_IJNSA_ILi128EEESF_NSA_ILi64EEEEEENS_12float_e5m2_tENS5_IJlSC_lEEESI_SJ_NS4_8TiledMMAINS4_8MMA_AtomIJNS4_10MMA_TraitsINS4_25SM100_MMA_F8F6F4_2x1SM_SSEJSI_SI_fSF_SF_NS4_17integral_constantINS4_4UMMA5MajorELSQ_0EEESR_NSO_INSP_7ScaleInELSS_0EEEST_EEEEEENS4_6LayoutINS5_IJSC_SC_SC_EEENS5_IJNSA_ILi0EEESY_SY_EEEEENS5_IJNS4_10UnderscoreES11_S11_EEEEENS4_18SM100_TMA_2SM_LOADENS4_14ComposedLayoutINS4_7SwizzleILi2ELi4ELi3EEENS4_18smem_ptr_flag_bitsILi8EEENSW_INS5_IJNSA_ILi8EEESG_EEENS5_IJSG_SC_EEEEEEEvNS4_8identityES14_S1E_vS1F_EENS_8epilogue10collective18CollectiveEpilogueINS1H_23Sm100TmaWarpSpecializedILi2ELi2ELi32ELb0ELb0EEEJNS5_IJSG_SF_SG_EEENS5_IJNSW_ISG_SC_EENSW_INS5_IJNSA_ILi32EEESB_EEENS5_IJSC_SG_EEEEEEEESI_SJ_SI_SJ_NS1H_6fusion15FusionCallbacksIS1L_NS1T_17LinearCombinationISI_fSI_fLNS_15FloatRoundStyleE2EEES1M_S1S_JEEENS4_5SM1004TMEM4LOAD26SM100_TMEM_LOAD_32dp32b32xENS4_13SM90_TMA_LOADENS15_INS16_ILi1ELi4ELi3EEES19_NSW_INS5_IJS1A_S1O_EEENS5_IJS1O_SC_EEEEEEENS4_39AutoVectorizingCopyWithAssumedAlignmentILi128EEENS4_14SM90_TMA_STOREES28_S2A_S2A_EEEvvEEEEvNT_6ParamsE)
        /*0038*/ 	.word	0x00000000


	//----- nvinfo : EIATTR_MIN_STACK_SIZE
	.align		4
.L_27:
        /*003c*/ 	.byte	0x04, 0x12
        /*003e*/ 	.short	(.L_29 - .L_28)
	.align		4
.L_28:
        /*0040*/ 	.word	index@(_ZN7cutlass13device_kernelINS_4gemm6kernel13GemmUniversalIN4cute5tupleIJiiiiEEENS1_10collective13CollectiveMmaINS1_35MainloopSm100TmaUmmaWarpSpecializedILi5ELi2ELi4ENS5_IJNS4_1CILi2EEENSA_ILi1EEESC_EEEEENS5_IJNSA_ILi128EEESF_NSA_ILi64EEEEEENS_12float_e5m2_tENS5_IJlSC_lEEESI_SJ_NS4_8TiledMMAINS4_8MMA_AtomIJNS4_10MMA_TraitsINS4_25SM100_MMA_F8F6F4_2x1SM_SSEJSI_SI_fSF_SF_NS4_17integral_constantINS4_4UMMA5MajorELSQ_0EEESR_NSO_INSP_7ScaleInELSS_0EEEST_EEEEEENS4_6LayoutINS5_IJSC_SC_SC_EEENS5_IJNSA_ILi0EEESY_SY_EEEEENS5_IJNS4_10UnderscoreES11_S11_EEEEENS4_18SM100_TMA_2SM_LOADENS4_14ComposedLayoutINS4_7SwizzleILi2ELi4ELi3EEENS4_18smem_ptr_flag_bitsILi8EEENSW_INS5_IJNSA_ILi8EEESG_EEENS5_IJSG_SC_EEEEEEEvNS4_8identityES14_S1E_vS1F_EENS_8epilogue10collective18CollectiveEpilogueINS1H_23Sm100TmaWarpSpecializedILi2ELi2ELi32ELb0ELb0EEEJNS5_IJSG_SF_SG_EEENS5_IJNSW_ISG_SC_EENSW_INS5_IJNSA_ILi32EEESB_EEENS5_IJSC_SG_EEEEEEEESI_SJ_SI_SJ_NS1H_6fusion15FusionCallbacksIS1L_NS1T_17LinearCombinationISI_fSI_fLNS_15FloatRoundStyleE2EEES1M_S1S_JEEENS4_5SM1004TMEM4LOAD26SM100_TMEM_LOAD_32dp32b32xENS4_13SM90_TMA_LOADENS15_INS16_ILi1ELi4ELi3EEES19_NSW_INS5_IJS1A_S1O_EEENS5_IJS1O_SC_EEEEEEENS4_39AutoVectorizingCopyWithAssumedAlignmentILi128EEENS4_14SM90_TMA_STOREES28_S2A_S2A_EEEvvEEEEvNT_6ParamsE)
        /*0044*/ 	.word	0x00000000
.L_29:


//--------------------- .nv.compat                --------------------------
	.section	.nv.compat,"",@"SHT_CUDA_COMPAT_INFO"
	.align	4
        /*0000*/ 	.byte	0x02, 0x09, 0x01, 0x00, 0x02, 0x02, 0x02, 0x00, 0x02, 0x05, 0x05, 0x00, 0x03, 0x07, 0x01, 0x01
        /*0010*/ 	.byte	0x02, 0x03, 0x01, 0x00, 0x02, 0x06, 0x01, 0x00, 0x04, 0x0b, 0x08, 0x00, 0x09, 0x00, 0x00, 0x00
        /*0020*/ 	.byte	0x00, 0x00, 0x00, 0x00


//--------------------- .nv.info._ZN7cutlass13device_kernelINS_4gemm6kernel13GemmUniversalIN4cute5tupleIJiiiiEEENS1_10collective13CollectiveMmaINS1_35MainloopSm100TmaUmmaWarpSpecializedILi5ELi2ELi4ENS5_IJNS4_1CILi2EEENSA_ILi1EEESC_EEEEENS5_IJNSA_ILi128EEESF_NSA_ILi64EEEEEENS_12float_e5m2_tENS5_IJlSC_lEEESI_SJ_NS4_8TiledMMAINS4_8MMA_AtomIJNS4_10MMA_TraitsINS4_25SM100_MMA_F8F6F4_2x1SM_SSEJSI_SI_fSF_SF_NS4_17integral_constantINS4_4UMMA5MajorELSQ_0EEESR_NSO_INSP_7ScaleInELSS_0EEEST_EEEEEENS4_6LayoutINS5_IJSC_SC_SC_EEENS5_IJNSA_ILi0EEESY_SY_EEEEENS5_IJNS4_10UnderscoreES11_S11_EEEEENS4_18SM100_TMA_2SM_LOADENS4_14ComposedLayoutINS4_7SwizzleILi2ELi4ELi3EEENS4_18smem_ptr_flag_bitsILi8EEENSW_INS5_IJNSA_ILi8EEESG_EEENS5_IJSG_SC_EEEEEEEvNS4_8identityES14_S1E_vS1F_EENS_8epilogue10collective18CollectiveEpilogueINS1H_23Sm100TmaWarpSpecializedILi2ELi2ELi32ELb0ELb0EEEJNS5_IJSG_SF_SG_EEENS5_IJNSW_ISG_SC_EENSW_INS5_IJNSA_ILi32EEESB_EEENS5_IJSC_SG_EEEEEEEESI_SJ_SI_SJ_NS1H_6fusion15FusionCallbacksIS1L_NS1T_17LinearCombinationISI_fSI_fLNS_15FloatRoundStyleE2EEES1M_S1S_JEEENS4_5SM1004TMEM4LOAD26SM100_TMEM_LOAD_32dp32b32xENS4_13SM90_TMA_LOADENS15_INS16_ILi1ELi4ELi3EEES19_NSW_INS5_IJS1A_S1O_EEENS5_IJS1O_SC_EEEEEEENS4_39AutoVectorizingCopyWithAssumedAlignmentILi128EEENS4_14SM90_TMA_STOREES28_S2A_S2A_EEEvvEEEEvNT_6ParamsE --------------------------
	.section	.nv.info._ZN7cutlass13device_kernelINS_4gemm6kernel13GemmUniversalIN4cute5tupleIJiiiiEEENS1_10collective13CollectiveMmaINS1_35MainloopSm100TmaUmmaWarpSpecializedILi5ELi2ELi4ENS5_IJNS4_1CILi2EEENSA_ILi1EEESC_EEEEENS5_IJNSA_ILi128EEESF_NSA_ILi64EEEEEENS_12float_e5m2_tENS5_IJlSC_lEEESI_SJ_NS4_8TiledMMAINS4_8MMA_AtomIJNS4_10MMA_TraitsINS4_25SM100_MMA_F8F6F4_2x1SM_SSEJSI_SI_fSF_SF_NS4_17integral_constantINS4_4UMMA5MajorELSQ_0EEESR_NSO_INSP_7ScaleInELSS_0EEEST_EEEEEENS4_6LayoutINS5_IJSC_SC_SC_EEENS5_IJNSA_ILi0EEESY_SY_EEEEENS5_IJNS4_10UnderscoreES11_S11_EEEEENS4_18SM100_TMA_2SM_LOADENS4_14ComposedLayoutINS4_7SwizzleILi2ELi4ELi3EEENS4_18smem_ptr_flag_bitsILi8EEENSW_INS5_IJNSA_ILi8EEESG_EEENS5_IJSG_SC_EEEEEEEvNS4_8identityES14_S1E_vS1F_EENS_8epilogue10collective18CollectiveEpilogueINS1H_23Sm100TmaWarpSpecializedILi2ELi2ELi32ELb0ELb0EEEJNS5_IJSG_SF_SG_EEENS5_IJNSW_ISG_SC_EENSW_INS5_IJNSA_ILi32EEESB_EEENS5_IJSC_SG_EEEEEEEESI_SJ_SI_SJ_NS1H_6fusion15FusionCallbacksIS1L_NS1T_17LinearCombinationISI_fSI_fLNS_15FloatRoundStyleE2EEES1M_S1S_JEEENS4_5SM1004TMEM4LOAD26SM100_TMEM_LOAD_32dp32b32xENS4_13SM90_TMA_LOADENS15_INS16_ILi1ELi4ELi3EEES19_NSW_INS5_IJS1A_S1O_EEENS5_IJS1O_SC_EEEEEEENS4_39AutoVectorizingCopyWithAssumedAlignmentILi128EEENS4_14SM90_TMA_STOREES28_S2A_S2A_EEEvvEEEEvNT_6ParamsE,"",@"SHT_CUDA_INFO"
	.sectionflags	@""
	.align	4


	//----- nvinfo : EIATTR_CUDA_API_VERSION
	.align		4
        /*0000*/ 	.byte	0x04, 0x37
        /*0002*/ 	.short	(.L_31 - .L_30)
.L_30:
        /*0004*/ 	.word	0x00000082


	//----- nvinfo : EIATTR_KPARAM_INFO
	.align		4
.L_31:
        /*0008*/ 	.byte	0x04, 0x17
        /*000a*/ 	.short	(.L_33 - .L_32)
.L_32:
        /*000c*/ 	.word	0x00000000
        /*0010*/ 	.short	0x0000
        /*0012*/ 	.short	0x0000
        /*0014*/ 	.byte	0x00, 0xf0, 0x01, 0x20


	//----- nvinfo : EIATTR_AT_ENTRY_FRAGMENTS
	.align		4
.L_33:
        /*0018*/ 	.byte	0x04, 0x4f
        /*001a*/ 	.short	(.L_35 - .L_34)


	//   ....[0]....
.L_34:
        /*001c*/ 	.word	0x00000007


	//----- nvinfo : EIATTR_RESERVED_SMEM_USED
	.align		4
.L_35:
        /*0020*/ 	.byte	0x01, 0x41
	.zero		2


	//----- nvinfo : EIATTR_SPARSE_MMA_MASK
	.align		4
        /*0024*/ 	.byte	0x03, 0x50
        /*0026*/ 	.short	0x0000


	//----- nvinfo : EIATTR_TCGEN05_2CTA_USED
	.align		4
        /*0028*/ 	.byte	0x01, 0x52
	.zero		2


	//----- nvinfo : EIATTR_MAXREG_COUNT
	.align		4
        /*002c*/ 	.byte	0x03, 0x1b
        /*002e*/ 	.short	0x00ff


	//----- nvinfo : EIATTR_NUM_BARRIERS
	.align		4
        /*0030*/ 	.byte	0x02, 0x4c
        /*0032*/ 	.byte	0x07
	.zero		1


	//----- nvinfo : EIATTR_EXTERNS
	.align		4
        /*0034*/ 	.byte	0x04, 0x0f
        /*0036*/ 	.short	(.L_37 - .L_36)


	//   ....[0]....
	.align		4
.L_36:
        /*0038*/ 	.word	index@(__assertfail)


	//----- nvinfo : EIATTR_MERCURY_ISA_VERSION
	.align		4
.L_37:
        /*003c*/ 	.byte	0x03, 0x5f
        /*003e*/ 	.short	0x0101


	//----- nvinfo : EIATTR_INT_WARP_WIDE_INSTR_OFFSETS
	.align		4
        /*0040*/ 	.byte	0x04, 0x31
        /*0042*/ 	.short	(.L_39 - .L_38)


	//   ....[0]....
.L_38:
        /*0044*/ 	.word	0x00000cf0


	//   ....[1]....
        /*0048*/ 	.word	0x00000d90


	//   ....[2]....
        /*004c*/ 	.word	0x000020c0


	//   ....[3]....
        /*0050*/ 	.word	0x00003f50


	//   ....[4]....
        /*0054*/ 	.word	0x00003f70


	//   ....[5]....
        /*0058*/ 	.word	0x00003fa0


	//   ....[6]....
        /*005c*/ 	.word	0x000048d0


	//   ....[7]....
        /*0060*/ 	.word	0x000048f0


	//   ....[8]....
        /*0064*/ 	.word	0x000049f0


	//   ....[9]....
        /*0068*/ 	.word	0x00004b80


	//   ....[10]....
        /*006c*/ 	.word	0x00004b90


	//   ....[11]....
        /*0070*/ 	.word	0x00004d20


	//----- nvinfo : EIATTR_COOP_GROUP_MASK_REGIDS
	.align		4
.L_39:
        /*0074*/ 	.byte	0x04, 0x29
        /*0076*/ 	.short	(.L_41 - .L_40)


	//   ....[0]....
.L_40:
        /*0078*/ 	.word	0xffffffff


	//   ....[1]....
        /*007c*/ 	.word	0xffffffff


	//   ....[2]....
        /*0080*/ 	.word	0xffffffff


	//   ....[3]....
        /*0084*/ 	.word	0xffffffff


	//   ....[4]....
        /*0088*/ 	.word	0xffffffff


	//   ....[5]....
        /*008c*/ 	.word	0xffffffff


	//   ....[6]....
        /*0090*/ 	.word	0xffffffff


	//   ....[7]....
        /*0094*/ 	.word	0xffffffff


	//   ....[8]....
        /*0098*/ 	.word	0xffffffff


	//   ....[9]....
        /*009c*/ 	.word	0xffffffff


	//   ....[10]....
        /*00a0*/ 	.word	0xffffffff


	//   ....[11]....
        /*00a4*/ 	.word	0xffffffff


	//   ....[12]....
        /*00a8*/ 	.word	0xffffffff


	//   ....[13]....
        /*00ac*/ 	.word	0xffffffff


	//----- nvinfo : EIATTR_COOP_GROUP_INSTR_OFFSETS
	.align		4
.L_41:
        /*00b0*/ 	.byte	0x04, 0x28
        /*00b2*/ 	.short	(.L_43 - .L_42)


	//   ....[0]....
.L_42:
        /*00b4*/ 	.word	0x000000c0


	//   ....[1]....
        /*00b8*/ 	.word	0x00000500


	//   ....[2]....
        /*00bc*/ 	.word	0x000006a0


	//   ....[3]....
        /*00c0*/ 	.word	0x000007f0


	//   ....[4]....
        /*00c4*/ 	.word	0x000008e0


	//   ....[5]....
        /*00c8*/ 	.word	0x00000a40


	//   ....[6]....
        /*00cc*/ 	.word	0x00000bd0


	//   ....[7]....
        /*00d0*/ 	.word	0x00000e10


	//   ....[8]....
        /*00d4*/ 	.word	0x00001fa0


	//   ....[9]....
        /*00d8*/ 	.word	0x00002e10


	//   ....[10]....
        /*00dc*/ 	.word	0x000032e0


	//   ....[11]....
        /*00e0*/ 	.word	0x00003310


	//   ....[12]....
        /*00e4*/ 	.word	0x00003e50


	//   ....[13]....
        /*00e8*/ 	.word	0x00004060


	//----- nvinfo : EIATTR_VRC_CTA_INIT_COUNT
	.align		4
.L_43:
        /*00ec*/ 	.byte	0x02, 0x4a
        /*00ee*/ 	.byte	0x80
	.zero		1


	//----- nvinfo : EIATTR_SYSCALL_OFFSETS
	.align		4
        /*00f0*/ 	.byte	0x04, 0x46
        /*00f2*/ 	.short	(.L_45 - .L_44)


	//   ....[0]....
.L_44:
        /*00f4*/ 	.word	0x00005770


	//   ....[1]....
        /*00f8*/ 	.word	0x000058b0


	//   ....[2]....
        /*00fc*/ 	.word	0x000060a0


	//   ....[3]....
        /*0100*/ 	.word	0x00006e80


	//----- nvinfo : EIATTR_MBARRIER_INSTR_OFFSETS
	.align		4
.L_45:
        /*0104*/ 	.byte	0x04, 0x39
        /*0106*/ 	.short	(.L_47 - .L_46)


	//   ....[0]....
.L_46:
        /*0108*/ 	.word	0x000005f0
        /*010c*/ 	.word	0x000000ff
        /*0110*/ 	.word	0x00000000
        /*0114*/ 	.short	0x0100
        /*0116*/ 	.byte	0x08
	.zero		1


	//   ....[1]....
        /*0118*/ 	.word	0x00000600
        /*011c*/ 	.word	0x000000ff
        /*0120*/ 	.word	0x00000028
        /*0124*/ 	.short	0x0100
        /*0126*/ 	.byte	0x08
	.zero		1


	//   ....[2]....
        /*0128*/ 	.word	0x00000610
        /*012c*/ 	.word	0x000000ff
        /*0130*/ 	.word	0x00000008
        /*0134*/ 	.short	0x0100
        /*0136*/ 	.byte	0x08
	.zero		1


	//   ....[3]....
        /*0138*/ 	.word	0x00000620
        /*013c*/ 	.word	0x000000ff
        /*0140*/ 	.word	0x00000030
        /*0144*/ 	.short	0x0100
        /*0146*/ 	.byte	0x08
	.zero		1


	//   ....[4]....
        /*0148*/ 	.word	0x00000630
        /*014c*/ 	.word	0x000000ff
        /*0150*/ 	.word	0x00000010
        /*0154*/ 	.short	0x0100
        /*0156*/ 	.byte	0x08
	.zero		1


	//   ....[5]....
        /*0158*/ 	.word	0x00000640
        /*015c*/ 	.word	0x000000ff
        /*0160*/ 	.word	0x00000038
        /*0164*/ 	.short	0x0100
        /*0166*/ 	.byte	0x08
	.zero		1


	//   ....[6]....
        /*0168*/ 	.word	0x00000650
        /*016c*/ 	.word	0x000000ff
        /*0170*/ 	.word	0x00000018
        /*0174*/ 	.short	0x0100
        /*0176*/ 	.byte	0x08
	.zero		1


	//   ....[7]....
        /*0178*/ 	.word	0x00000660
        /*017c*/ 	.word	0x000000ff
        /*0180*/ 	.word	0x00000040
        /*0184*/ 	.short	0x0100
        /*0186*/ 	.byte	0x08
	.zero		1


	//   ....[8]....
        /*0188*/ 	.word	0x00000670
        /*018c*/ 	.word	0x000000ff
        /*0190*/ 	.word	0x00000020
        /*0194*/ 	.short	0x0100
        /*0196*/ 	.byte	0x08
	.zero		1


	//   ....[9]....
        /*0198*/ 	.word	0x00000680
        /*019c*/ 	.word	0x000000ff
        /*01a0*/ 	.word	0x00000048
        /*01a4*/ 	.short	0x0100
        /*01a6*/ 	.byte	0x08
	.zero		1


	//   ....[10]....
        /*01a8*/ 	.word	0x000007a0
        /*01ac*/ 	.word	0x000000ff
        /*01b0*/ 	.word	0x00000050
        /*01b4*/ 	.short	0x0100
        /*01b6*/ 	.byte	0x09
	.zero		1


	//   ....[11]....
        /*01b8*/ 	.word	0x000007b0
        /*01bc*/ 	.word	0x000000ff
        /*01c0*/ 	.word	0x00000060
        /*01c4*/ 	.short	0x0100
        /*01c6*/ 	.byte	0x09
	.zero		1


	//   ....[12]....
        /*01c8*/ 	.word	0x000007c0
        /*01cc*/ 	.word	0x000000ff
        /*01d0*/ 	.word	0x00000058
        /*01d4*/ 	.short	0x0100
        /*01d6*/ 	.byte	0x09
	.zero		1


	//   ....[13]....
        /*01d8*/ 	.word	0x000007d0
        /*01dc*/ 	.word	0x000000ff
        /*01e0*/ 	.word	0x00000068
        /*01e4*/ 	.short	0x0100
        /*01e6*/ 	.byte	0x09
	.zero		1


	//   ....[14]....
        /*01e8*/ 	.word	0x000008b0
        /*01ec*/ 	.word	0x000000ff
        /*01f0*/ 	.word	0x00000070
        /*01f4*/ 	.short	0x0100
        /*01f6*/ 	.byte	0x08
	.zero		1


	//   ....[15]....
        /*01f8*/ 	.word	0x000008c0
        /*01fc*/ 	.word	0x000000ff
        /*0200*/ 	.word	0x00000078
        /*0204*/ 	.short	0x0100
        /*0206*/ 	.byte	0x08
	.zero		1


	//   ....[16]....
        /*0208*/ 	.word	0x000009f0
        /*020c*/ 	.word	0x000000ff
        /*0210*/ 	.word	0x00000080
        /*0214*/ 	.short	0x0100
        /*0216*/ 	.byte	0x08
	.zero		1


	//   ....[17]....
        /*0218*/ 	.word	0x00000a00
        /*021c*/ 	.word	0x000000ff
        /*0220*/ 	.word	0x00000090
        /*0224*/ 	.short	0x0100
        /*0226*/ 	.byte	0x08
	.zero		1


	//   ....[18]....
        /*0228*/ 	.word	0x00000a10
        /*022c*/ 	.word	0x000000ff
        /*0230*/ 	.word	0x00000088
        /*0234*/ 	.short	0x0100
        /*0236*/ 	.byte	0x08
	.zero		1


	//   ....[19]....
        /*0238*/ 	.word	0x00000a20
        /*023c*/ 	.word	0x000000ff
        /*0240*/ 	.word	0x00000098
        /*0244*/ 	.short	0x0100
        /*0246*/ 	.byte	0x08
	.zero		1


	//   ....[20]....
        /*0248*/ 	.word	0x00000b40
        /*024c*/ 	.word	0x000000ff
        /*0250*/ 	.word	0x000000a0
        /*0254*/ 	.short	0x0100
        /*0256*/ 	.byte	0x09
	.zero		1


	//   ....[21]....
        /*0258*/ 	.word	0x00000b50
        /*025c*/ 	.word	0x000000ff
        /*0260*/ 	.word	0x000000c0
        /*0264*/ 	.short	0x0100
        /*0266*/ 	.byte	0x09
	.zero		1


	//   ....[22]....
        /*0268*/ 	.word	0x00000b60
        /*026c*/ 	.word	0x000000ff
        /*0270*/ 	.word	0x000000a8
        /*0274*/ 	.short	0x0100
        /*0276*/ 	.byte	0x09
	.zero		1


	//   ....[23]....
        /*0278*/ 	.word	0x00000b70
        /*027c*/ 	.word	0x000000ff
        /*0280*/ 	.word	0x000000c8
        /*0284*/ 	.short	0x0100
        /*0286*/ 	.byte	0x09
	.zero		1


	//   ....[24]....
        /*0288*/ 	.word	0x00000b80
        /*028c*/ 	.word	0x000000ff
        /*0290*/ 	.word	0x000000b0
        /*0294*/ 	.short	0x0100
        /*0296*/ 	.byte	0x09
	.zero		1


	//   ....[25]....
        /*0298*/ 	.word	0x00000b90
        /*029c*/ 	.word	0x000000ff
        /*02a0*/ 	.word	0x000000d0
        /*02a4*/ 	.short	0x0100
        /*02a6*/ 	.byte	0x09
	.zero		1


	//   ....[26]....
        /*02a8*/ 	.word	0x00000ba0
        /*02ac*/ 	.word	0x000000ff
        /*02b0*/ 	.word	0x000000b8
        /*02b4*/ 	.short	0x0100
        /*02b6*/ 	.byte	0x09
	.zero		1


	//   ....[27]....
        /*02b8*/ 	.word	0x00000bb0
        /*02bc*/ 	.word	0x000000ff
        /*02c0*/ 	.word	0x000000d8
        /*02c4*/ 	.short	0x0100
        /*02c6*/ 	.byte	0x09
	.zero		1


	//   ....[28]....
        /*02c8*/ 	.word	0x00000ca0
        /*02cc*/ 	.word	0x000000ff
        /*02d0*/ 	.word	0x000000e0
        /*02d4*/ 	.short	0x0100
        /*02d6*/ 	.byte	0x08
	.zero		1


	//   ....[29]....
        /*02d8*/ 	.word	0x00000cb0
        /*02dc*/ 	.word	0x000000ff
        /*02e0*/ 	.word	0x000000f0
        /*02e4*/ 	.short	0x0100
        /*02e6*/ 	.byte	0x08
	.zero		1


	//   ....[30]....
        /*02e8*/ 	.word	0x00000cc0
        /*02ec*/ 	.word	0x000000ff
        /*02f0*/ 	.word	0x000000e8
        /*02f4*/ 	.short	0x0100
        /*02f6*/ 	.byte	0x08
	.zero		1


	//   ....[31]....
        /*02f8*/ 	.word	0x00000cd0
        /*02fc*/ 	.word	0x000000ff
        /*0300*/ 	.word	0x000000f8
        /*0304*/ 	.short	0x0100
        /*0306*/ 	.byte	0x08
	.zero		1


	//   ....[32]....
        /*0308*/ 	.word	0x00000dc0
        /*030c*/ 	.word	0x000000ff
        /*0310*/ 	.word	0x00000100
        /*0314*/ 	.short	0x0100
        /*0316*/ 	.byte	0x07
	.zero		1


	//   ....[33]....
        /*0318*/ 	.word	0x000017d0
        /*031c*/ 	.word	0x00000003
        /*0320*/ 	.word	0x000000f0
        /*0324*/ 	.short	0x010a
        /*0326*/ 	.byte	0xff
	.zero		1


	//   ....[34]....
        /*0328*/ 	.word	0x00001800
        /*032c*/ 	.word	0x00000003
        /*0330*/ 	.word	0x000000e0
        /*0334*/ 	.short	0x0101
        /*0336*/ 	.byte	0xff
	.zero		1


	//   ....[35]....
        /*0338*/ 	.word	0x00001900
        /*033c*/ 	.word	0x000000ff
        /*0340*/ 	.word	0x00000028
        /*0344*/ 	.short	0x010a
        /*0346*/ 	.byte	0x08
	.zero		1


	//   ....[36]....
        /*0348*/ 	.word	0x000019c0
        /*034c*/ 	.word	0x000000ff
        /*0350*/ 	.word	0x00000028
        /*0354*/ 	.short	0x010a
        /*0356*/ 	.byte	0x21
	.zero		1


	//   ....[37]....
        /*0358*/ 	.word	0x00001b80
        /*035c*/ 	.word	0x000000ff
        /*0360*/ 	.word	0x00000028
        /*0364*/ 	.short	0x010a
        /*0366*/ 	.byte	0x08
	.zero		1


	//   ....[38]....
        /*0368*/ 	.word	0x00001c60
        /*036c*/ 	.word	0x000000ff
        /*0370*/ 	.word	0x00000078
        /*0374*/ 	.short	0x0101
        /*0376*/ 	.byte	0x06
	.zero		1


	//   ....[39]....
        /*0378*/ 	.word	0x00001c80
        /*037c*/ 	.word	0x000000ff
        /*0380*/ 	.word	0x00000028
        /*0384*/ 	.short	0x010a
        /*0386*/ 	.byte	0x08
	.zero		1


	//   ....[40]....
        /*0388*/ 	.word	0x00001d00
        /*038c*/ 	.word	0x000000ff
        /*0390*/ 	.word	0x00000028
        /*0394*/ 	.short	0x010a
        /*0396*/ 	.byte	0x11
	.zero		1


	//   ....[41]....
        /*0398*/ 	.word	0x00001e90
        /*039c*/ 	.word	0x000000ff
        /*03a0*/ 	.word	0x00000028
        /*03a4*/ 	.short	0x010a
        /*03a6*/ 	.byte	0x08
	.zero		1


	//   ....[42]....
        /*03a8*/ 	.word	0x00001fd0
        /*03ac*/ 	.word	0x00000002
        /*03b0*/ 	.word	0x00000080
        /*03b4*/ 	.short	0x010a
        /*03b6*/ 	.byte	0xff
	.zero		1


	//   ....[43]....
        /*03b8*/ 	.word	0x00002090
        /*03bc*/ 	.word	0x00000002
        /*03c0*/ 	.word	0x00000000
        /*03c4*/ 	.short	0x0101
        /*03c6*/ 	.byte	0xff
	.zero		1


	//   ....[44]....
        /*03c8*/ 	.word	0x000025f0
        /*03cc*/ 	.word	0x000000ff
        /*03d0*/ 	.word	0x00000000
        /*03d4*/ 	.short	0x010a
        /*03d6*/ 	.byte	0x04
	.zero		1


	//   ....[45]....
        /*03d8*/ 	.word	0x00002680
        /*03dc*/ 	.word	0x000000ff
        /*03e0*/ 	.word	0x00000000
        /*03e4*/ 	.short	0x010a
        /*03e6*/ 	.byte	0x04
	.zero		1


	//   ....[46]....
        /*03e8*/ 	.word	0x00002710
        /*03ec*/ 	.word	0x000000ff
        /*03f0*/ 	.word	0x00000000
        /*03f4*/ 	.short	0x010a
        /*03f6*/ 	.byte	0x04
	.zero		1


	//   ....[47]....
        /*03f8*/ 	.word	0x000027a0
        /*03fc*/ 	.word	0x000000ff
        /*0400*/ 	.word	0x00000000
        /*0404*/ 	.short	0x010a
        /*0406*/ 	.byte	0x04
	.zero		1


	//   ....[48]....
        /*0408*/ 	.word	0x00002840
        /*040c*/ 	.word	0x00000000
        /*0410*/ 	.word	0x00000000
        /*0414*/ 	.short	0x010a
        /*0416*/ 	.byte	0xff
	.zero		1


	//   ....[49]....
        /*0418*/ 	.word	0x00002970
        /*041c*/ 	.word	0x00000000
        /*0420*/ 	.word	0x000000e0
        /*0424*/ 	.short	0x010a
        /*0426*/ 	.byte	0xff
	.zero		1


	//   ....[50]....
        /*0428*/ 	.word	0x000029e0
        /*042c*/ 	.word	0x00000004
        /*0430*/ 	.word	0x00000000
        /*0434*/ 	.short	0x0101
        /*0436*/ 	.byte	0xff
	.zero		1


	//   ....[51]....
        /*0438*/ 	.word	0x00002a00
        /*043c*/ 	.word	0x000000ff
        /*0440*/ 	.word	0x00000090
        /*0444*/ 	.short	0x010a
        /*0446*/ 	.byte	0x05
	.zero		1


	//   ....[52]....
        /*0448*/ 	.word	0x00002b20
        /*044c*/ 	.word	0x00000000
        /*0450*/ 	.word	0x00000080
        /*0454*/ 	.short	0x010a
        /*0456*/ 	.byte	0xff
	.zero		1


	//   ....[53]....
        /*0458*/ 	.word	0x00002c20
        /*045c*/ 	.word	0x00000000
        /*0460*/ 	.word	0x00000000
        /*0464*/ 	.short	0x0101
        /*0466*/ 	.byte	0xff
	.zero		1


	//   ....[54]....
        /*0468*/ 	.word	0x00002cb0
        /*046c*/ 	.word	0x000000ff
        /*0470*/ 	.word	0x00000090
        /*0474*/ 	.short	0x0106
        /*0476*/ 	.byte	0x05
	.zero		1


	//   ....[55]....
        /*0478*/ 	.word	0x00002cd0
        /*047c*/ 	.word	0x000000ff
        /*0480*/ 	.word	0x00000090
        /*0484*/ 	.short	0x010a
        /*0486*/ 	.byte	0x05
	.zero		1


	//   ....[56]....
        /*0488*/ 	.word	0x00002d60
        /*048c*/ 	.word	0x000000ff
        /*0490*/ 	.word	0x00000090
        /*0494*/ 	.short	0x0106
        /*0496*/ 	.byte	0x04
	.zero		1


	//   ....[57]....
        /*0498*/ 	.word	0x00002da0
        /*049c*/ 	.word	0x00000000
        /*04a0*/ 	.word	0x00000090
        /*04a4*/ 	.short	0x010a
        /*04a6*/ 	.byte	0xff
	.zero		1


	//   ....[58]....
        /*04a8*/ 	.word	0x00002fe0
        /*04ac*/ 	.word	0x000000ff
        /*04b0*/ 	.word	0x00000008
        /*04b4*/ 	.short	0x010a
        /*04b6*/ 	.byte	0x06
	.zero		1


	//   ....[59]....
        /*04b8*/ 	.word	0x00003000
        /*04bc*/ 	.word	0x000000ff
        /*04c0*/ 	.word	0x00000008
        /*04c4*/ 	.short	0x010a
        /*04c6*/ 	.byte	0x06
	.zero		1


	//   ....[60]....
        /*04c8*/ 	.word	0x00003190
        /*04cc*/ 	.word	0x000000ff
        /*04d0*/ 	.word	0x00000008
        /*04d4*/ 	.short	0x010a
        /*04d6*/ 	.byte	0x06
	.zero		1


	//   ....[61]....
        /*04d8*/ 	.word	0x000031b0
        /*04dc*/ 	.word	0x000000ff
        /*04e0*/ 	.word	0x00000008
        /*04e4*/ 	.short	0x010a
        /*04e6*/ 	.byte	0x06
	.zero		1


	//   ....[62]....
        /*04e8*/ 	.word	0x00003270
        /*04ec*/ 	.word	0x000000ff
        /*04f0*/ 	.word	0x00000000
        /*04f4*/ 	.short	0x0101
        /*04f6*/ 	.byte	0x07
	.zero		1


	//   ....[63]....
        /*04f8*/ 	.word	0x00003570
        /*04fc*/ 	.word	0x00000000
        /*0500*/ 	.word	0x00000080
        /*0504*/ 	.short	0x010a
        /*0506*/ 	.byte	0xff
	.zero		1


	//   ....[64]....
        /*0508*/ 	.word	0x00003630
        /*050c*/ 	.word	0x00000000
        /*0510*/ 	.word	0x00000000
        /*0514*/ 	.short	0x0101
        /*0516*/ 	.byte	0xff
	.zero		1


	//   ....[65]....
        /*0518*/ 	.word	0x000036f0
        /*051c*/ 	.word	0x000000ff
        /*0520*/ 	.word	0x00000000
        /*0524*/ 	.short	0x010a
        /*0526*/ 	.byte	0x06
	.zero		1


	//   ....[66]....
        /*0528*/ 	.word	0x00003700
        /*052c*/ 	.word	0x000000ff
        /*0530*/ 	.word	0x000000c0
        /*0534*/ 	.short	0x010a
        /*0536*/ 	.byte	0x0a
	.zero		1


	//   ....[67]....
        /*0538*/ 	.word	0x000037b0
        /*053c*/ 	.word	0x000000ff
        /*0540*/ 	.word	0x00000000
        /*0544*/ 	.short	0x010a
        /*0546*/ 	.byte	0x09
	.zero		1


	//   ....[68]....
        /*0548*/ 	.word	0x000038f0
        /*054c*/ 	.word	0x000000ff
        /*0550*/ 	.word	0x00000000
        /*0554*/ 	.short	0x010a
        /*0556*/ 	.byte	0x06
	.zero		1


	//   ....[69]....
        /*0558*/ 	.word	0x00003b40
        /*055c*/ 	.word	0x000000ff
        /*0560*/ 	.word	0x00000000
        /*0564*/ 	.short	0x010a
        /*0566*/ 	.byte	0x07
	.zero		1


	//   ....[70]....
        /*0568*/ 	.word	0x00003bd0
        /*056c*/ 	.word	0x000000ff
        /*0570*/ 	.word	0x00000000
        /*0574*/ 	.short	0x010a
        /*0576*/ 	.byte	0x07
	.zero		1


	//   ....[71]....
        /*0578*/ 	.word	0x00003c60
        /*057c*/ 	.word	0x000000ff
        /*0580*/ 	.word	0x00000000
        /*0584*/ 	.short	0x010a
        /*0586*/ 	.byte	0x07
	.zero		1


	//   ....[72]....
        /*0588*/ 	.word	0x00003d00
        /*058c*/ 	.word	0x00000000
        /*0590*/ 	.word	0x00000000
        /*0594*/ 	.short	0x010a
        /*0596*/ 	.byte	0xff
	.zero		1


	//   ....[73]....
        /*0598*/ 	.word	0x00003d40
        /*059c*/ 	.word	0x00000000
        /*05a0*/ 	.word	0x00000000
        /*05a4*/ 	.short	0x010a
        /*05a6*/ 	.byte	0xff
	.zero		1


	//   ....[74]....
        /*05a8*/ 	.word	0x00003db0
        /*05ac*/ 	.word	0x000000ff
        /*05b0*/ 	.word	0x00000000
        /*05b4*/ 	.short	0x0101
        /*05b6*/ 	.byte	0x05
	.zero		1


	//   ....[75]....
        /*05b8*/ 	.word	0x00003df0
        /*05bc*/ 	.word	0x000000ff
        /*05c0*/ 	.word	0x00000100
        /*05c4*/ 	.short	0x010a
        /*05c6*/ 	.byte	0x08
	.zero		1


	//   ....[76]....
        /*05c8*/ 	.word	0x00003e40
        /*05cc*/ 	.word	0x000000ff
        /*05d0*/ 	.word	0x00000000
        /*05d4*/ 	.short	0x0101
        /*05d6*/ 	.byte	0x05
	.zero		1


	//   ....[77]....
        /*05d8*/ 	.word	0x00004270
        /*05dc*/ 	.word	0x00000000
        /*05e0*/ 	.word	0x00000080
        /*05e4*/ 	.short	0x010a
        /*05e6*/ 	.byte	0xff
	.zero		1


	//   ....[78]....
        /*05e8*/ 	.word	0x00004330
        /*05ec*/ 	.word	0x00000000
        /*05f0*/ 	.word	0x00000000
        /*05f4*/ 	.short	0x0101
        /*05f6*/ 	.byte	0xff
	.zero		1


	//   ....[79]....
        /*05f8*/ 	.word	0x00004650
        /*05fc*/ 	.word	0x000000ff
        /*0600*/ 	.word	0x00000078
        /*0604*/ 	.short	0x010a
        /*0606*/ 	.byte	0x07
	.zero		1


	//   ....[80]....
        /*0608*/ 	.word	0x00004840
        /*060c*/ 	.word	0x000000ff
        /*0610*/ 	.word	0x00000060
        /*0614*/ 	.short	0x010a
        /*0616*/ 	.byte	0x07
	.zero		1


	//   ....[81]....
        /*0618*/ 	.word	0x00004aa0
        /*061c*/ 	.word	0x000000ff
        /*0620*/ 	.word	0x00000050
        /*0624*/ 	.short	0x010b
        /*0626*/ 	.byte	0x07
	.zero		1


	//   ....[82]....
        /*0628*/ 	.word	0x00004b10
        /*062c*/ 	.word	0x000000ff
        /*0630*/ 	.word	0x00000000
        /*0634*/ 	.short	0x0101
        /*0636*/ 	.byte	0x0e
	.zero		1


	//   ....[83]....
        /*0638*/ 	.word	0x00004b50
        /*063c*/ 	.word	0x000000ff
        /*0640*/ 	.word	0x00000068
        /*0644*/ 	.short	0x010a
        /*0646*/ 	.byte	0x07
	.zero		1


	//   ....[84]....
        /*0648*/ 	.word	0x00004d80
        /*064c*/ 	.word	0x000000ff
        /*0650*/ 	.word	0x00000058
        /*0654*/ 	.short	0x010b
        /*0656*/ 	.byte	0x07
	.zero		1


	//   ....[85]....
        /*0658*/ 	.word	0x00004da0
        /*065c*/ 	.word	0x000000ff
        /*0660*/ 	.word	0x00000000
        /*0664*/ 	.short	0x0101
        /*0666*/ 	.byte	0x0d
	.zero		1


	//   ....[86]....
        /*0668*/ 	.word	0x00004dd0
        /*066c*/ 	.word	0x000000ff
        /*0670*/ 	.word	0x00000060
        /*0674*/ 	.short	0x010a
        /*0676*/ 	.byte	0x07
	.zero		1


	//   ....[87]....
        /*0678*/ 	.word	0x00004e10
        /*067c*/ 	.word	0x00000000
        /*0680*/ 	.word	0x00000068
        /*0684*/ 	.short	0x010a
        /*0686*/ 	.byte	0xff
	.zero		1


	//   ....[88]....
        /*0688*/ 	.word	0x00005140
        /*068c*/ 	.word	0x00000000
        /*0690*/ 	.word	0x00000080
        /*0694*/ 	.short	0x010a
        /*0696*/ 	.byte	0xff
	.zero		1


	//   ....[89]....
        /*0698*/ 	.word	0x00005250
        /*069c*/ 	.word	0x00000000
        /*06a0*/ 	.word	0x00000000
        /*06a4*/ 	.short	0x0101
        /*06a6*/ 	.byte	0xff
	.zero		1


	//   ....[90]....
        /*06a8*/ 	.word	0x00005c60
        /*06ac*/ 	.word	0x00000003
        /*06b0*/ 	.word	0x00000050
        /*06b4*/ 	.short	0x010a
        /*06b6*/ 	.byte	0xff
	.zero		1


	//   ....[91]....
        /*06b8*/ 	.word	0x00005cb0
        /*06bc*/ 	.word	0x0000006f
        /*06c0*/ 	.word	0x000000a0
        /*06c4*/ 	.short	0x010a
        /*06c6*/ 	.byte	0xff
	.zero		1


	//   ....[92]....
        /*06c8*/ 	.word	0x00005de0
        /*06cc*/ 	.word	0x00000003
        /*06d0*/ 	.word	0x00000050
        /*06d4*/ 	.short	0x010a
        /*06d6*/ 	.byte	0xff
	.zero		1


	//   ....[93]....
        /*06d8*/ 	.word	0x00005f20
        /*06dc*/ 	.word	0x00000000
        /*06e0*/ 	.word	0x00000000
        /*06e4*/ 	.short	0x0101
        /*06e6*/ 	.byte	0xff
	.zero		1


	//   ....[94]....
        /*06e8*/ 	.word	0x00005f80
        /*06ec*/ 	.word	0x0000006f
        /*06f0*/ 	.word	0x000000a0
        /*06f4*/ 	.short	0x010a
        /*06f6*/ 	.byte	0xff
	.zero		1


	//   ....[95]....
        /*06f8*/ 	.word	0x00006b20
        /*06fc*/ 	.word	0x0000007d
        /*0700*/ 	.word	0x00000050
        /*0704*/ 	.short	0x010a
        /*0706*/ 	.byte	0xff
	.zero		1


	//   ....[96]....
        /*0708*/ 	.word	0x00006be0
        /*070c*/ 	.word	0x0000007d
        /*0710*/ 	.word	0x00000050
        /*0714*/ 	.short	0x010a
        /*0716*/ 	.byte	0xff
	.zero		1


	//   ....[97]....
        /*0718*/ 	.word	0x00006d20
        /*071c*/ 	.word	0x00000002
        /*0720*/ 	.word	0x00000000
        /*0724*/ 	.short	0x0101
        /*0726*/ 	.byte	0xff
	.zero		1


	//   ....[98]....
        /*0728*/ 	.word	0x00007000
        /*072c*/ 	.word	0x0000006f
        /*0730*/ 	.word	0x00000000
        /*0734*/ 	.short	0x0101
        /*0736*/ 	.byte	0xff
	.zero		1


	//   ....[99]....
        /*0738*/ 	.word	0x000079b0
        /*073c*/ 	.word	0x00000003
        /*0740*/ 	.word	0x000000f0
        /*0744*/ 	.short	0x010a
        /*0746*/ 	.byte	0xff
	.zero		1


	//   ....[100]....
        /*0748*/ 	.word	0x00007a10
        /*074c*/ 	.word	0x00000002
        /*0750*/ 	.word	0x00000028
        /*0754*/ 	.short	0x010a
        /*0756*/ 	.byte	0xff
	.zero		1


	//   ....[101]....
        /*0758*/ 	.word	0x00007a70
        /*075c*/ 	.word	0x00000002
        /*0760*/ 	.word	0x00000028
        /*0764*/ 	.short	0x010a
        /*0766*/ 	.byte	0xff
	.zero		1


	//   ....[102]....
        /*0768*/ 	.word	0x00007ac0
        /*076c*/ 	.word	0x00000002
        /*0770*/ 	.word	0x00000080
        /*0774*/ 	.short	0x010a
        /*0776*/ 	.byte	0xff
	.zero		1


	//   ....[103]....
        /*0778*/ 	.word	0x00007b20
        /*077c*/ 	.word	0x00000000
        /*0780*/ 	.word	0x00000000
        /*0784*/ 	.short	0x010a
        /*0786*/ 	.byte	0xff
	.zero		1


	//   ....[104]....
        /*0788*/ 	.word	0x00007b80
        /*078c*/ 	.word	0x00000000
        /*0790*/ 	.word	0x00000000
        /*0794*/ 	.short	0x010a
        /*0796*/ 	.byte	0xff
	.zero		1


	//   ....[105]....
        /*0798*/ 	.word	0x00007be0
        /*079c*/ 	.word	0x00000000
        /*07a0*/ 	.word	0x00000000
        /*07a4*/ 	.short	0x010a
        /*07a6*/ 	.byte	0xff
	.zero		1


	//   ....[106]....
        /*07a8*/ 	.word	0x00007c40
        /*07ac*/ 	.word	0x00000000
        /*07b0*/ 	.word	0x00000000
        /*07b4*/ 	.short	0x010a
        /*07b6*/ 	.byte	0xff
	.zero		1


	//   ....[107]....
        /*07b8*/ 	.word	0x00007c90
        /*07bc*/ 	.word	0x00000000
        /*07c0*/ 	.word	0x000000e0
        /*07c4*/ 	.short	0x010a
        /*07c6*/ 	.byte	0xff
	.zero		1


	//   ....[108]....
        /*07c8*/ 	.word	0x00007cf0
        /*07cc*/ 	.word	0x00000000
        /*07d0*/ 	.word	0x00000090
        /*07d4*/ 	.short	0x010a
        /*07d6*/ 	.byte	0xff
	.zero		1


	//   ....[109]....
        /*07d8*/ 	.word	0x00007d40
        /*07dc*/ 	.word	0x00000000
        /*07e0*/ 	.word	0x00000080
        /*07e4*/ 	.short	0x010a
        /*07e6*/ 	.byte	0xff
	.zero		1


	//   ....[110]....
        /*07e8*/ 	.word	0x00007da0
        /*07ec*/ 	.word	0x00000000
        /*07f0*/ 	.word	0x00000090
        /*07f4*/ 	.short	0x010a
        /*07f6*/ 	.byte	0xff
	.zero		1


	//   ....[111]....
        /*07f8*/ 	.word	0x00007e00
        /*07fc*/ 	.word	0x00000004
        /*0800*/ 	.word	0x00000008
        /*0804*/ 	.short	0x010a
        /*0806*/ 	.byte	0xff
	.zero		1


	//   ....[112]....
        /*0808*/ 	.word	0x00007ee0
        /*080c*/ 	.word	0x00000002
        /*0810*/ 	.word	0x00000008
        /*0814*/ 	.short	0x010a
        /*0816*/ 	.byte	0xff
	.zero		1


	//   ....[113]....
        /*0818*/ 	.word	0x00007f30
        /*081c*/ 	.word	0x00000000
        /*0820*/ 	.word	0x00000080
        /*0824*/ 	.short	0x010a
        /*0826*/ 	.byte	0xff
	.zero		1


	//   ....[114]....
        /*0828*/ 	.word	0x00007f90
        /*082c*/ 	.word	0x00000000
        /*0830*/ 	.word	0x000000c0
        /*0834*/ 	.short	0x010a
        /*0836*/ 	.byte	0xff
	.zero		1


	//   ....[115]....
        /*0838*/ 	.word	0x00007ff0
        /*083c*/ 	.word	0x00000000
        /*0840*/ 	.word	0x00000000
        /*0844*/ 	.short	0x010a
        /*0846*/ 	.byte	0xff
	.zero		1


	//   ....[116]....
        /*0848*/ 	.word	0x00008050
        /*084c*/ 	.word	0x00000000
        /*0850*/ 	.word	0x00000000
        /*0854*/ 	.short	0x010a
        /*0856*/ 	.byte	0xff
	.zero		1


	//   ....[117]....
        /*0858*/ 	.word	0x000080b0
        /*085c*/ 	.word	0x00000000
        /*0860*/ 	.word	0x00000000
        /*0864*/ 	.short	0x010a
        /*0866*/ 	.byte	0xff
	.zero		1


	//   ....[118]....
        /*0868*/ 	.word	0x00008110
        /*086c*/ 	.word	0x00000000
        /*0870*/ 	.word	0x00000000
        /*0874*/ 	.short	0x010a
        /*0876*/ 	.byte	0xff
	.zero		1


	//   ....[119]....
        /*0878*/ 	.word	0x00008170
        /*087c*/ 	.word	0x00000000
        /*0880*/ 	.word	0x00000100
        /*0884*/ 	.short	0x010a
        /*0886*/ 	.byte	0xff
	.zero		1


	//   ....[120]....
        /*0888*/ 	.word	0x000081c0
        /*088c*/ 	.word	0x00000000
        /*0890*/ 	.word	0x00000080
        /*0894*/ 	.short	0x010a
        /*0896*/ 	.byte	0xff
	.zero		1


	//   ....[121]....
        /*0898*/ 	.word	0x00008220
        /*089c*/ 	.word	0x00000000
        /*08a0*/ 	.word	0x00000078
        /*08a4*/ 	.short	0x010a
        /*08a6*/ 	.byte	0xff
	.zero		1


	//   ....[122]....
        /*08a8*/ 	.word	0x00008280
        /*08ac*/ 	.word	0x00000003
        /*08b0*/ 	.word	0x00000060
        /*08b4*/ 	.short	0x010a
        /*08b6*/ 	.byte	0xff
	.zero		1


	//   ....[123]....
        /*08b8*/ 	.word	0x000082e0
        /*08bc*/ 	.word	0x00000003
        /*08c0*/ 	.word	0x00000068
        /*08c4*/ 	.short	0x010a
        /*08c6*/ 	.byte	0xff
	.zero		1


	//   ....[124]....
        /*08c8*/ 	.word	0x00008340
        /*08cc*/ 	.word	0x00000000
        /*08d0*/ 	.word	0x00000060
        /*08d4*/ 	.short	0x010a
        /*08d6*/ 	.byte	0xff
	.zero		1


	//   ....[125]....
        /*08d8*/ 	.word	0x00008390
        /*08dc*/ 	.word	0x00000000
        /*08e0*/ 	.word	0x00000080
        /*08e4*/ 	.short	0x010a
        /*08e6*/ 	.byte	0xff
	.zero		1


	//   ....[126]....
        /*08e8*/ 	.word	0x000083e0
        /*08ec*/ 	.word	0x00000003
        /*08f0*/ 	.word	0x00000050
        /*08f4*/ 	.short	0x010a
        /*08f6*/ 	.byte	0xff
	.zero		1


	//   ....[127]....
        /*08f8*/ 	.word	0x00008430
        /*08fc*/ 	.word	0x0000006f
        /*0900*/ 	.word	0x000000a0
        /*0904*/ 	.short	0x010a
        /*0906*/ 	.byte	0xff
	.zero		1


	//   ....[128]....
        /*0908*/ 	.word	0x00008480
        /*090c*/ 	.word	0x0000007d
        /*0910*/ 	.word	0x00000050
        /*0914*/ 	.short	0x010a
        /*0916*/ 	.byte	0xff
	.zero		1


	//----- nvinfo : EIATTR_NUM_MBARRIERS
	.align		4
.L_47:
        /*0918*/ 	.byte	0x03, 0x38
        /*091a*/ 	.short	0x0021


	//----- nvinfo : EIATTR_EXIT_INSTR_OFFSETS
	.align		4
        /*091c*/ 	.byte	0x04, 0x1c
        /*091e*/ 	.short	(.L_49 - .L_48)


	//   ....[0]....
.L_48:
        /*0920*/ 	.word	0x00002870


	//   ....[1]....
        /*0924*/ 	.word	0x00002d70


	//   ....[2]....
        /*0928*/ 	.word	0x00002dd0


	//   ....[3]....
        /*092c*/ 	.word	0x00004070


	//   ....[4]....
        /*0930*/ 	.word	0x00004e40


	//   ....[5]....
        /*0934*/ 	.word	0x00004e80


	//   ....[6]....
        /*0938*/ 	.word	0x000079a0


	//----- nvinfo : EIATTR_MAX_THREADS
	.align		4
.L_49:
        /*093c*/ 	.byte	0x04, 0x05
        /*093e*/ 	.short	(.L_51 - .L_50)
.L_50:
        /*0940*/ 	.word	0x00000100
        /*0944*/ 	.word	0x00000001
        /*0948*/ 	.word	0x00000001


	//----- nvinfo : EIATTR_CRS_STACK_SIZE
	.align		4
.L_51:
        /*094c*/ 	.byte	0x04, 0x1e
        /*094e*/ 	.short	(.L_53 - .L_52)
.L_52:
        /*0950*/ 	.word	0x00000000


	//----- nvinfo : EIATTR_CBANK_PARAM_SIZE
	.align		4
.L_53:
        /*0954*/ 	.byte	0x03, 0x19
        /*0956*/ 	.short	0x0800


	//----- nvinfo : EIATTR_PARAM_CBANK
	.align		4
        /*0958*/ 	.byte	0x04, 0x0a
        /*095a*/ 	.short	(.L_55 - .L_54)
	.align		4
.L_54:
        /*095c*/ 	.word	index@(.nv.constant0._ZN7cutlass13device_kernelINS_4gemm6kernel13GemmUniversalIN4cute5tupleIJiiiiEEENS1_10collective13CollectiveMmaINS1_35MainloopSm100TmaUmmaWarpSpecializedILi5ELi2ELi4ENS5_IJNS4_1CILi2EEENSA_ILi1EEESC_EEEEENS5_IJNSA_ILi128EEESF_NSA_ILi64EEEEEENS_12float_e5m2_tENS5_IJlSC_lEEESI_SJ_NS4_8TiledMMAINS4_8MMA_AtomIJNS4_10MMA_TraitsINS4_25SM100_MMA_F8F6F4_2x1SM_SSEJSI_SI_fSF_SF_NS4_17integral_constantINS4_4UMMA5MajorELSQ_0EEESR_NSO_INSP_7ScaleInELSS_0EEEST_EEEEEENS4_6LayoutINS5_IJSC_SC_SC_EEENS5_IJNSA_ILi0EEESY_SY_EEEEENS5_IJNS4_10UnderscoreES11_S11_EEEEENS4_18SM100_TMA_2SM_LOADENS4_14ComposedLayoutINS4_7SwizzleILi2ELi4ELi3EEENS4_18smem_ptr_flag_bitsILi8EEENSW_INS5_IJNSA_ILi8EEESG_EEENS5_IJSG_SC_EEEEEEEvNS4_8identityES14_S1E_vS1F_EENS_8epilogue10collective18CollectiveEpilogueINS1H_23Sm100TmaWarpSpecializedILi2ELi2ELi32ELb0ELb0EEEJNS5_IJSG_SF_SG_EEENS5_IJNSW_ISG_SC_EENSW_INS5_IJNSA_ILi32EEESB_EEENS5_IJSC_SG_EEEEEEEESI_SJ_SI_SJ_NS1H_6fusion15FusionCallbacksIS1L_NS1T_17LinearCombinationISI_fSI_fLNS_15FloatRoundStyleE2EEES1M_S1S_JEEENS4_5SM1004TMEM4LOAD26SM100_TMEM_LOAD_32dp32b32xENS4_13SM90_TMA_LOADENS15_INS16_ILi1ELi4ELi3EEES19_NSW_INS5_IJS1A_S1O_EEENS5_IJS1O_SC_EEEEEEENS4_39AutoVectorizingCopyWithAssumedAlignmentILi128EEENS4_14SM90_TMA_STOREES28_S2A_S2A_EEEvvEEEEvNT_6ParamsE)
        /*0960*/ 	.short	0x0380
        /*0962*/ 	.short	0x0800


	//----- nvinfo : EIATTR_SW_WAR
	.align		4
.L_55:
        /*0964*/ 	.byte	0x04, 0x36
        /*0966*/ 	.short	(.L_57 - .L_56)
.L_56:
        /*0968*/ 	.word	0x00000008
.L_57:


//--------------------- .nv.callgraph             --------------------------
	.section	.nv.callgraph,"",@"SHT_CUDA_CALLGRAPH"
	.align	4
	.sectionentsize	8
	.align		4
        /*0000*/ 	.word	0x00000000
	.align		4
        /*0004*/ 	.word	0xffffffff
	.align		4
        /*0008*/ 	.word	index@(_ZN7cutlass13device_kernelINS_4gemm6kernel13GemmUniversalIN4cute5tupleIJiiiiEEENS1_10collective13CollectiveMmaINS1_35MainloopSm100TmaUmmaWarpSpecializedILi5ELi2ELi4ENS5_IJNS4_1CILi2EEENSA_ILi1EEESC_EEEEENS5_IJNSA_ILi128EEESF_NSA_ILi64EEEEEENS_12float_e5m2_tENS5_IJlSC_lEEESI_SJ_NS4_8TiledMMAINS4_8MMA_AtomIJNS4_10MMA_TraitsINS4_25SM100_MMA_F8F6F4_2x1SM_SSEJSI_SI_fSF_SF_NS4_17integral_constantINS4_4UMMA5MajorELSQ_0EEESR_NSO_INSP_7ScaleInELSS_0EEEST_EEEEEENS4_6LayoutINS5_IJSC_SC_SC_EEENS5_IJNSA_ILi0EEESY_SY_EEEEENS5_IJNS4_10UnderscoreES11_S11_EEEEENS4_18SM100_TMA_2SM_LOADENS4_14ComposedLayoutINS4_7SwizzleILi2ELi4ELi3EEENS4_18smem_ptr_flag_bitsILi8EEENSW_INS5_IJNSA_ILi8EEESG_EEENS5_IJSG_SC_EEEEEEEvNS4_8identityES14_S1E_vS1F_EENS_8epilogue10collective18CollectiveEpilogueINS1H_23Sm100TmaWarpSpecializedILi2ELi2ELi32ELb0ELb0EEEJNS5_IJSG_SF_SG_EEENS5_IJNSW_ISG_SC_EENSW_INS5_IJNSA_ILi32EEESB_EEENS5_IJSC_SG_EEEEEEEESI_SJ_SI_SJ_NS1H_6fusion15FusionCallbacksIS1L_NS1T_17LinearCombinationISI_fSI_fLNS_15FloatRoundStyleE2EEES1M_S1S_JEEENS4_5SM1004TMEM4LOAD26SM100_TMEM_LOAD_32dp32b32xENS4_13SM90_TMA_LOADENS15_INS16_ILi1ELi4ELi3EEES19_NSW_INS5_IJS1A_S1O_EEENS5_IJS1O_SC_EEEEEEENS4_39AutoVectorizingCopyWithAssumedAlignmentILi128EEENS4_14SM90_TMA_STOREES28_S2A_S2A_EEEvvEEEEvNT_6ParamsE)
	.align		4
        /*000c*/ 	.word	index@(__assertfail)
	.align		4
        /*0010*/ 	.word	0x00000000
	.align		4
        /*0014*/ 	.word	0xfffffffe
	.align		4
        /*0018*/ 	.word	0x00000000
	.align		4
        /*001c*/ 	.word	0xfffffffd
	.align		4
        /*0020*/ 	.word	0x00000000
	.align		4
        /*0024*/ 	.word	0xfffffffc


//--------------------- .nv.constant4             --------------------------
	.section	.nv.constant4,"a",@progbits
	.align	8
	.align		8
.nv.constant4:
        /*0000*/ 	.dword	__assertfail
	.align		8
        /*0008*/ 	.dword	__unnamed_1
	.align		8
        /*0010*/ 	.dword	__unnamed_2
	.align		8
        /*0018*/ 	.dword	_ZN39_INTERNAL_2fceebb2_4_k_cu_93454af0_93844cuda3std3__45__cpo5beginE
	.align		8
        /*0020*/ 	.dword	_ZN39_INTERNAL_2fceebb2_4_k_cu_93454af0_93844cuda3std3__45__cpo3endE
	.align		8
        /*0028*/ 	.dword	_ZN39_INTERNAL_2fceebb2_4_k_cu_93454af0_93844cuda3std3__45__cpo6cbeginE
	.align		8
        /*0030*/ 	.dword	_ZN39_INTERNAL_2fceebb2_4_k_cu_93454af0_93844cuda3std3__45__cpo4cendE
	.align		8
        /*0038*/ 	.dword	_ZN39_INTERNAL_2fceebb2_4_k_cu_93454af0_93844cuda3std3__441_GLOBAL__N__2fceebb2_4_k_cu_93454af0_93846ignoreE
	.align		8
        /*0040*/ 	.dword	_ZN39_INTERNAL_2fceebb2_4_k_cu_93454af0_93844cuda3std3__419piecewise_constructE
	.align		8
        /*0048*/ 	.dword	_ZN39_INTERNAL_2fceebb2_4_k_cu_93454af0_93844cuda3std3__48in_placeE
	.align		8
        /*0050*/ 	.dword	_ZN39_INTERNAL_2fceebb2_4_k_cu_93454af0_93844cuda3std6ranges3__45__cpo4swapE
	.align		8
        /*0058*/ 	.dword	_ZN39_INTERNAL_2fceebb2_4_k_cu_93454af0_93844cuda3std6ranges3__45__cpo9iter_moveE
	.align		8
        /*0060*/ 	.dword	_ZN39_INTERNAL_2fceebb2_4_k_cu_93454af0_93844cute7productE
	.align		8
        /*0068*/ 	.dword	_ZN39_INTERNAL_2fceebb2_4_k_cu_93454af0_93844cute1_E
	.align		8
        /*0070*/ 	.dword	$str$25
	.align		8
        /*0078*/ 	.dword	$str$26
	.align		8
        /*0080*/ 	.dword	$str$27
	.align		8
        /*0088*/ 	.dword	$str$28


//--------------------- .text._ZN7cutlass13device_kernelINS_4gemm6kernel13GemmUniversalIN4cute5tupleIJiiiiEEENS1_10collective13CollectiveMmaINS1_35MainloopSm100TmaUmmaWarpSpecializedILi5ELi2ELi4ENS5_IJNS4_1CILi2EEENSA_ILi1EEESC_EEEEENS5_IJNSA_ILi128EEESF_NSA_ILi64EEEEEENS_12float_e5m2_tENS5_IJlSC_lEEESI_SJ_NS4_8TiledMMAINS4_8MMA_AtomIJNS4_10MMA_TraitsINS4_25SM100_MMA_F8F6F4_2x1SM_SSEJSI_SI_fSF_SF_NS4_17integral_constantINS4_4UMMA5MajorELSQ_0EEESR_NSO_INSP_7ScaleInELSS_0EEEST_EEEEEENS4_6LayoutINS5_IJSC_SC_SC_EEENS5_IJNSA_ILi0EEESY_SY_EEEEENS5_IJNS4_10UnderscoreES11_S11_EEEEENS4_18SM100_TMA_2SM_LOADENS4_14ComposedLayoutINS4_7SwizzleILi2ELi4ELi3EEENS4_18smem_ptr_flag_bitsILi8EEENSW_INS5_IJNSA_ILi8EEESG_EEENS5_IJSG_SC_EEEEEEEvNS4_8identityES14_S1E_vS1F_EENS_8epilogue10collective18CollectiveEpilogueINS1H_23Sm100TmaWarpSpecializedILi2ELi2ELi32ELb0ELb0EEEJNS5_IJSG_SF_SG_EEENS5_IJNSW_ISG_SC_EENSW_INS5_IJNSA_ILi32EEESB_EEENS5_IJSC_SG_EEEEEEEESI_SJ_SI_SJ_NS1H_6fusion15FusionCallbacksIS1L_NS1T_17LinearCombinationISI_fSI_fLNS_15FloatRoundStyleE2EEES1M_S1S_JEEENS4_5SM1004TMEM4LOAD26SM100_TMEM_LOAD_32dp32b32xENS4_13SM90_TMA_LOADENS15_INS16_ILi1ELi4ELi3EEES19_NSW_INS5_IJS1A_S1O_EEENS5_IJS1O_SC_EEEEEEENS4_39AutoVectorizingCopyWithAssumedAlignmentILi128EEENS4_14SM90_TMA_STOREES28_S2A_S2A_EEEvvEEEEvNT_6ParamsE --------------------------
	.section	.text._ZN7cutlass13device_kernelINS_4gemm6kernel13GemmUniversalIN4cute5tupleIJiiiiEEENS1_10collective13CollectiveMmaINS1_35MainloopSm100TmaUmmaWarpSpecializedILi5ELi2ELi4ENS5_IJNS4_1CILi2EEENSA_ILi1EEESC_EEEEENS5_IJNSA_ILi128EEESF_NSA_ILi64EEEEEENS_12float_e5m2_tENS5_IJlSC_lEEESI_SJ_NS4_8TiledMMAINS4_8MMA_AtomIJNS4_10MMA_TraitsINS4_25SM100_MMA_F8F6F4_2x1SM_SSEJSI_SI_fSF_SF_NS4_17integral_constantINS4_4UMMA5MajorELSQ_0EEESR_NSO_INSP_7ScaleInELSS_0EEEST_EEEEEENS4_6LayoutINS5_IJSC_SC_SC_EEENS5_IJNSA_ILi0EEESY_SY_EEEEENS5_IJNS4_10UnderscoreES11_S11_EEEEENS4_18SM100_TMA_2SM_LOADENS4_14ComposedLayoutINS4_7SwizzleILi2ELi4ELi3EEENS4_18smem_ptr_flag_bitsILi8EEENSW_INS5_IJNSA_ILi8EEESG_EEENS5_IJSG_SC_EEEEEEEvNS4_8identityES14_S1E_vS1F_EENS_8epilogue10collective18CollectiveEpilogueINS1H_23Sm100TmaWarpSpecializedILi2ELi2ELi32ELb0ELb0EEEJNS5_IJSG_SF_SG_EEENS5_IJNSW_ISG_SC_EENSW_INS5_IJNSA_ILi32EEESB_EEENS5_IJSC_SG_EEEEEEEESI_SJ_SI_SJ_NS1H_6fusion15FusionCallbacksIS1L_NS1T_17LinearCombinationISI_fSI_fLNS_15FloatRoundStyleE2EEES1M_S1S_JEEENS4_5SM1004TMEM4LOAD26SM100_TMEM_LOAD_32dp32b32xENS4_13SM90_TMA_LOADENS15_INS16_ILi1ELi4ELi3EEES19_NSW_INS5_IJS1A_S1O_EEENS5_IJS1O_SC_EEEEEEENS4_39AutoVectorizingCopyWithAssumedAlignmentILi128EEENS4_14SM90_TMA_STOREES28_S2A_S2A_EEEvvEEEEvNT_6ParamsE,"ax",@progbits
	.align	128
.text._ZN7cutlass13device_kernelINS_4gemm6kernel13GemmUniversalIN4cute5tupleIJiiiiEEENS1_10collective13CollectiveMmaINS1_35MainloopSm100TmaUmmaWarpSpecializedILi5ELi2ELi4ENS5_IJNS4_1CILi2EEENSA_ILi1EEESC_EEEEENS5_IJNSA_ILi128EEESF_NSA_ILi64EEEEEENS_12float_e5m2_tENS5_IJlSC_lEEESI_SJ_NS4_8TiledMMAINS4_8MMA_AtomIJNS4_10MMA_TraitsINS4_25SM100_MMA_F8F6F4_2x1SM_SSEJSI_SI_fSF_SF_NS4_17integral_constantINS4_4UMMA5MajorELSQ_0EEESR_NSO_INSP_7ScaleInELSS_0EEEST_EEEEEENS4_6LayoutINS5_IJSC_SC_SC_EEENS5_IJNSA_ILi0EEESY_SY_EEEEENS5_IJNS4_10UnderscoreES11_S11_EEEEENS4_18SM100_TMA_2SM_LOADENS4_14ComposedLayoutINS4_7SwizzleILi2ELi4ELi3EEENS4_18smem_ptr_flag_bitsILi8EEENSW_INS5_IJNSA_ILi8EEESG_EEENS5_IJSG_SC_EEEEEEEvNS4_8identityES14_S1E_vS1F_EENS_8epilogue10collective18CollectiveEpilogueINS1H_23Sm100TmaWarpSpecializedILi2ELi2ELi32ELb0ELb0EEEJNS5_IJSG_SF_SG_EEENS5_IJNSW_ISG_SC_EENSW_INS5_IJNSA_ILi32EEESB_EEENS5_IJSC_SG_EEEEEEEESI_SJ_SI_SJ_NS1H_6fusion15FusionCallbacksIS1L_NS1T_17LinearCombinationISI_fSI_fLNS_15FloatRoundStyleE2EEES1M_S1S_JEEENS4_5SM1004TMEM4LOAD26SM100_TMEM_LOAD_32dp32b32xENS4_13SM90_TMA_LOADENS15_INS16_ILi1ELi4ELi3EEES19_NSW_INS5_IJS1A_S1O_EEENS5_IJS1O_SC_EEEEEEENS4_39AutoVectorizingCopyWithAssumedAlignmentILi128EEENS4_14SM90_TMA_STOREES28_S2A_S2A_EEEvvEEEEvNT_6ParamsE:
        .type           _ZN7cutlass13device_kernelINS_4gemm6kernel13GemmUniversalIN4cute5tupleIJiiiiEEENS1_10collective13CollectiveMmaINS1_35MainloopSm100TmaUmmaWarpSpecializedILi5ELi2ELi4ENS5_IJNS4_1CILi2EEENSA_ILi1EEESC_EEEEENS5_IJNSA_ILi128EEESF_NSA_ILi64EEEEEENS_12float_e5m2_tENS5_IJlSC_lEEESI_SJ_NS4_8TiledMMAINS4_8MMA_AtomIJNS4_10MMA_TraitsINS4_25SM100_MMA_F8F6F4_2x1SM_SSEJSI_SI_fSF_SF_NS4_17integral_constantINS4_4UMMA5MajorELSQ_0EEESR_NSO_INSP_7ScaleInELSS_0EEEST_EEEEEENS4_6LayoutINS5_IJSC_SC_SC_EEENS5_IJNSA_ILi0EEESY_SY_EEEEENS5_IJNS4_10UnderscoreES11_S11_EEEEENS4_18SM100_TMA_2SM_LOADENS4_14ComposedLayoutINS4_7SwizzleILi2ELi4ELi3EEENS4_18smem_ptr_flag_bitsILi8EEENSW_INS5_IJNSA_ILi8EEESG_EEENS5_IJSG_SC_EEEEEEEvNS4_8identityES14_S1E_vS1F_EENS_8epilogue10collective18CollectiveEpilogueINS1H_23Sm100TmaWarpSpecializedILi2ELi2ELi32ELb0ELb0EEEJNS5_IJSG_SF_SG_EEENS5_IJNSW_ISG_SC_EENSW_INS5_IJNSA_ILi32EEESB_EEENS5_IJSC_SG_EEEEEEEESI_SJ_SI_SJ_NS1H_6fusion15FusionCallbacksIS1L_NS1T_17LinearCombinationISI_fSI_fLNS_15FloatRoundStyleE2EEES1M_S1S_JEEENS4_5SM1004TMEM4LOAD26SM100_TMEM_LOAD_32dp32b32xENS4_13SM90_TMA_LOADENS15_INS16_ILi1ELi4ELi3EEES19_NSW_INS5_IJS1A_S1O_EEENS5_IJS1O_SC_EEEEEEENS4_39AutoVectorizingCopyWithAssumedAlignmentILi128EEENS4_14SM90_TMA_STOREES28_S2A_S2A_EEEvvEEEEvNT_6ParamsE,@function
        .size           _ZN7cutlass13device_kernelINS_4gemm6kernel13GemmUniversalIN4cute5tupleIJiiiiEEENS1_10collective13CollectiveMmaINS1_35MainloopSm100TmaUmmaWarpSpecializedILi5ELi2ELi4ENS5_IJNS4_1CILi2EEENSA_ILi1EEESC_EEEEENS5_IJNSA_ILi128EEESF_NSA_ILi64EEEEEENS_12float_e5m2_tENS5_IJlSC_lEEESI_SJ_NS4_8TiledMMAINS4_8MMA_AtomIJNS4_10MMA_TraitsINS4_25SM100_MMA_F8F6F4_2x1SM_SSEJSI_SI_fSF_SF_NS4_17integral_constantINS4_4UMMA5MajorELSQ_0EEESR_NSO_INSP_7ScaleInELSS_0EEEST_EEEEEENS4_6LayoutINS5_IJSC_SC_SC_EEENS5_IJNSA_ILi0EEESY_SY_EEEEENS5_IJNS4_10UnderscoreES11_S11_EEEEENS4_18SM100_TMA_2SM_LOADENS4_14ComposedLayoutINS4_7SwizzleILi2ELi4ELi3EEENS4_18smem_ptr_flag_bitsILi8EEENSW_INS5_IJNSA_ILi8EEESG_EEENS5_IJSG_SC_EEEEEEEvNS4_8identityES14_S1E_vS1F_EENS_8epilogue10collective18CollectiveEpilogueINS1H_23Sm100TmaWarpSpecializedILi2ELi2ELi32ELb0ELb0EEEJNS5_IJSG_SF_SG_EEENS5_IJNSW_ISG_SC_EENSW_INS5_IJNSA_ILi32EEESB_EEENS5_IJSC_SG_EEEEEEEESI_SJ_SI_SJ_NS1H_6fusion15FusionCallbacksIS1L_NS1T_17LinearCombinationISI_fSI_fLNS_15FloatRoundStyleE2EEES1M_S1S_JEEENS4_5SM1004TMEM4LOAD26SM100_TMEM_LOAD_32dp32b32xENS4_13SM90_TMA_LOADENS15_INS16_ILi1ELi4ELi3EEES19_NSW_INS5_IJS1A_S1O_EEENS5_IJS1O_SC_EEEEEEENS4_39AutoVectorizingCopyWithAssumedAlignmentILi128EEENS4_14SM90_TMA_STOREES28_S2A_S2A_EEEvvEEEEvNT_6ParamsE,(.L_x_166 - _ZN7cutlass13device_kernelINS_4gemm6kernel13GemmUniversalIN4cute5tupleIJiiiiEEENS1_10collective13CollectiveMmaINS1_35MainloopSm100TmaUmmaWarpSpecializedILi5ELi2ELi4ENS5_IJNS4_1CILi2EEENSA_ILi1EEESC_EEEEENS5_IJNSA_ILi128EEESF_NSA_ILi64EEEEEENS_12float_e5m2_tENS5_IJlSC_lEEESI_SJ_NS4_8TiledMMAINS4_8MMA_AtomIJNS4_10MMA_TraitsINS4_25SM100_MMA_F8F6F4_2x1SM_SSEJSI_SI_fSF_SF_NS4_17integral_constantINS4_4UMMA5MajorELSQ_0EEESR_NSO_INSP_7ScaleInELSS_0EEEST_EEEEEENS4_6LayoutINS5_IJSC_SC_SC_EEENS5_IJNSA_ILi0EEESY_SY_EEEEENS5_IJNS4_10UnderscoreES11_S11_EEEEENS4_18SM100_TMA_2SM_LOADENS4_14ComposedLayoutINS4_7SwizzleILi2ELi4ELi3EEENS4_18smem_ptr_flag_bitsILi8EEENSW_INS5_IJNSA_ILi8EEESG_EEENS5_IJSG_SC_EEEEEEEvNS4_8identityES14_S1E_vS1F_EENS_8epilogue10collective18CollectiveEpilogueINS1H_23Sm100TmaWarpSpecializedILi2ELi2ELi32ELb0ELb0EEEJNS5_IJSG_SF_SG_EEENS5_IJNSW_ISG_SC_EENSW_INS5_IJNSA_ILi32EEESB_EEENS5_IJSC_SG_EEEEEEEESI_SJ_SI_SJ_NS1H_6fusion15FusionCallbacksIS1L_NS1T_17LinearCombinationISI_fSI_fLNS_15FloatRoundStyleE2EEES1M_S1S_JEEENS4_5SM1004TMEM4LOAD26SM100_TMEM_LOAD_32dp32b32xENS4_13SM90_TMA_LOADENS15_INS16_ILi1ELi4ELi3EEES19_NSW_INS5_IJS1A_S1O_EEENS5_IJS1O_SC_EEEEEEENS4_39AutoVectorizingCopyWithAssumedAlignmentILi128EEENS4_14SM90_TMA_STOREES28_S2A_S2A_EEEvvEEEEvNT_6ParamsE)
        .other          _ZN7cutlass13device_kernelINS_4gemm6kernel13GemmUniversalIN4cute5tupleIJiiiiEEENS1_10collective13CollectiveMmaINS1_35MainloopSm100TmaUmmaWarpSpecializedILi5ELi2ELi4ENS5_IJNS4_1CILi2EEENSA_ILi1EEESC_EEEEENS5_IJNSA_ILi128EEESF_NSA_ILi64EEEEEENS_12float_e5m2_tENS5_IJlSC_lEEESI_SJ_NS4_8TiledMMAINS4_8MMA_AtomIJNS4_10MMA_TraitsINS4_25SM100_MMA_F8F6F4_2x1SM_SSEJSI_SI_fSF_SF_NS4_17integral_constantINS4_4UMMA5MajorELSQ_0EEESR_NSO_INSP_7ScaleInELSS_0EEEST_EEEEEENS4_6LayoutINS5_IJSC_SC_SC_EEENS5_IJNSA_ILi0EEESY_SY_EEEEENS5_IJNS4_10UnderscoreES11_S11_EEEEENS4_18SM100_TMA_2SM_LOADENS4_14ComposedLayoutINS4_7SwizzleILi2ELi4ELi3EEENS4_18smem_ptr_flag_bitsILi8EEENSW_INS5_IJNSA_ILi8EEESG_EEENS5_IJSG_SC_EEEEEEEvNS4_8identityES14_S1E_vS1F_EENS_8epilogue10collective18CollectiveEpilogueINS1H_23Sm100TmaWarpSpecializedILi2ELi2ELi32ELb0ELb0EEEJNS5_IJSG_SF_SG_EEENS5_IJNSW_ISG_SC_EENSW_INS5_IJNSA_ILi32EEESB_EEENS5_IJSC_SG_EEEEEEEESI_SJ_SI_SJ_NS1H_6fusion15FusionCallbacksIS1L_NS1T_17LinearCombinationISI_fSI_fLNS_15FloatRoundStyleE2EEES1M_S1S_JEEENS4_5SM1004TMEM4LOAD26SM100_TMEM_LOAD_32dp32b32xENS4_13SM90_TMA_LOADENS15_INS16_ILi1ELi4ELi3EEES19_NSW_INS5_IJS1A_S1O_EEENS5_IJS1O_SC_EEEEEEENS4_39AutoVectorizingCopyWithAssumedAlignmentILi128EEENS4_14SM90_TMA_STOREES28_S2A_S2A_EEEvvEEEEvNT_6ParamsE,@"STO_CUDA_ENTRY STV_DEFAULT"
_ZN7cutlass13device_kernelINS_4gemm6kernel13GemmUniversalIN4cute5tupleIJiiiiEEENS1_10collective13CollectiveMmaINS1_35MainloopSm100TmaUmmaWarpSpecializedILi5ELi2ELi4ENS5_IJNS4_1CILi2EEENSA_ILi1EEESC_EEEEENS5_IJNSA_ILi128EEESF_NSA_ILi64EEEEEENS_12float_e5m2_tENS5_IJlSC_lEEESI_SJ_NS4_8TiledMMAINS4_8MMA_AtomIJNS4_10MMA_TraitsINS4_25SM100_MMA_F8F6F4_2x1SM_SSEJSI_SI_fSF_SF_NS4_17integral_constantINS4_4UMMA5MajorELSQ_0EEESR_NSO_INSP_7ScaleInELSS_0EEEST_EEEEEENS4_6LayoutINS5_IJSC_SC_SC_EEENS5_IJNSA_ILi0EEESY_SY_EEEEENS5_IJNS4_10UnderscoreES11_S11_EEEEENS4_18SM100_TMA_2SM_LOADENS4_14ComposedLayoutINS4_7SwizzleILi2ELi4ELi3EEENS4_18smem_ptr_flag_bitsILi8EEENSW_INS5_IJNSA_ILi8EEESG_EEENS5_IJSG_SC_EEEEEEEvNS4_8identityES14_S1E_vS1F_EENS_8epilogue10collective18CollectiveEpilogueINS1H_23Sm100TmaWarpSpecializedILi2ELi2ELi32ELb0ELb0EEEJNS5_IJSG_SF_SG_EEENS5_IJNSW_ISG_SC_EENSW_INS5_IJNSA_ILi32EEESB_EEENS5_IJSC_SG_EEEEEEEESI_SJ_SI_SJ_NS1H_6fusion15FusionCallbacksIS1L_NS1T_17LinearCombinationISI_fSI_fLNS_15FloatRoundStyleE2EEES1M_S1S_JEEENS4_5SM1004TMEM4LOAD26SM100_TMEM_LOAD_32dp32b32xENS4_13SM90_TMA_LOADENS15_INS16_ILi1ELi4ELi3EEES19_NSW_INS5_IJS1A_S1O_EEENS5_IJS1O_SC_EEEEEEENS4_39AutoVectorizingCopyWithAssumedAlignmentILi128EEENS4_14SM90_TMA_STOREES28_S2A_S2A_EEEvvEEEEvNT_6ParamsE:
[----:B------:R-:W1:Y:S01]  /*0000*/  LDC R1, c[0x0][0x37c] ;  /* 0x0000df00ff017b82 */ /* 0x000e620000000800 */
[----:B------:R-:W2:Y:S01]  /*0010*/  S2R R109, SR_TID.X ;  /* 0x00000000006d7919 */ /* 0x000ea20000002100 */
[----:B------:R-:W3:Y:S06]  /*0020*/  LDCU.64 UR6, c[0x0][0x890] ;  /* 0x00011200ff0677ac */ /* 0x000eec0008000a00 */
[----:B------:R-:W4:Y:S01]  /*0030*/  S2UR UR37, SR_CgaCtaId ;  /* 0x00000000002579c3 */ /* 0x000f220000008800 */
[----:B------:R-:W-:Y:S02]  /*0040*/  PRMT R95, RZ, 0x7610, R95 ;  /* 0x00007610ff5f7816 */ /* 0x000fe4000000005f */
[----:B------:R-:W-:Y:S01]  /*0050*/  ELECT P1, URZ, PT ;  /* 0x0000000000ff782f */ /* 0x000fe20003820000 */
[----:B------:R-:W1:Y:S01]  /*0060*/  LDCU.64 UR46, c[0x0][0x358] ;  /* 0x00006b00ff2e77ac */ /* 0x000e620008000a00 */
[----:B---3--:R-:W-:-:S04]  /*0070*/  UISETP.NE.U32.AND UP0, UPT, UR6, URZ, UPT ;  /* 0x000000ff0600728c */ /* 0x008fc8000bf05070 */
[----:B------:R-:W-:Y:S02]  /*0080*/  UISETP.NE.AND.EX UP0, UPT, UR7, URZ, UPT, UP0 ;  /* 0x000000ff0700728c */ /* 0x000fe4000bf05300 */
[----:B----4-:R-:W-:Y:S02]  /*0090*/  ULOP3.LUT UR5, UR37, 0x1, URZ, 0xc0, !UPT ;  /* 0x0000000125057892 */ /* 0x010fe4000f8ec0ff */
[----:B------:R-:W-:Y:S01]  /*00a0*/  ULOP3.LUT UR4, UR37, 0x1, URZ, 0x3c, !UPT ;  /* 0x0000000125047892 */ /* 0x000fe2000f8e3cff */
[----:B--2---:R-:W-:-:S05]  /*00b0*/  SHF.R.U32.HI R102, RZ, 0x5, R109 ;  /* 0x00000005ff667819 */ /* 0x004fca000001166d */
[----:B------:R-:W2:Y:S02]  /*00c0*/  SHFL.IDX PT, R0, R102, RZ, 0x1f ;  /* 0x00001fff66007589 */ /* 0x000ea400000e0000 */
[----:B--2---:R-:W-:Y:S01]  /*00d0*/  R2UR UR10, R0 ;  /* 0x00000000000a72ca */ /* 0x004fe200000e0000 */
[----:B-1----:R-:W-:-:S14]  /*00e0*/  BRA.U UP0, `(.L_x_0) ;  /* 0x00000001002c7547 */ /* 0x002fdc000b800000 */
[----:B------:R-:W1:Y:S02]  /*00f0*/  LDCU.64 UR8, c[0x0][0x888] ;  /* 0x00011100ff0877ac */ /* 0x000e640008000a00 */
[----:B-1----:R-:W-:-:S04]  /*0100*/  UISETP.NE.U32.AND UP0, UPT, UR8, URZ, UPT ;  /* 0x000000ff0800728c */ /* 0x002fc8000bf05070 */
[----:B------:R-:W-:-:S09]  /*0110*/  UISETP.NE.AND.EX UP0, UPT, UR9, URZ, UPT, UP0 ;  /* 0x000000ff0900728c */ /* 0x000fd2000bf05300 */
[----:B------:R-:W-:Y:S05]  /*0120*/  BRA.U !UP0, `(.L_x_1) ;  /* 0x0000000108107547 */ /* 0x000fea000b800000 */
[----:B------:R-:W1:Y:S02]  /*0130*/  LDC.64 R2, c[0x0][0x888] ;  /* 0x00022200ff027b82 */ /* 0x000e640000000a00 */
[----:B-1----:R1:W5:Y:S01]  /*0140*/  LDG.E R49, desc[UR46][R2.64] ;  /* 0x0000002e02317981 */ /* 0x002362000c1e1900 */
[----:B------:R-:W-:Y:S01]  /*0150*/  HFMA2 R95, -RZ, RZ, 0, 5.9604644775390625e-08 ;  /* 0x00000001ff5f7431 */ /* 0x000fe200000001ff */
[----:B------:R-:W-:Y:S05]  /*0160*/  BRA `(.L_x_0) ;  /* 0x00000000000c7947 */ /* 0x000fea0003800000 */
.L_x_1:
[----:B------:R-:W1:Y:S01]  /*0170*/  LDCU UR8, c[0x0][0x880] ;  /* 0x00011000ff0877ac */ /* 0x000e620008000800 */
[----:B------:R-:W-:Y:S01]  /*0180*/  HFMA2 R95, -RZ, RZ, 0, 5.9604644775390625e-08 ;  /* 0x00000001ff5f7431 */ /* 0x000fe200000001ff */
[----:B-1----:R-:W-:-:S07]  /*0190*/  MOV R49, UR8 ;  /* 0x0000000800317c02 */ /* 0x002fce0008000f00 */
.L_x_0:
[----:B------:R-:W2:Y:S02]  /*01a0*/  LDCU.64 UR8, c[0x0][0x8b0] ;  /* 0x00011600ff0877ac */ /* 0x000ea40008000a00 */
[----:B--2---:R-:W-:-:S04]  /*01b0*/  UISETP.NE.U32.AND UP0, UPT, UR8, URZ, UPT ;  /* 0x000000ff0800728c */ /* 0x004fc8000bf05070 */
[----:B------:R-:W-:-:S09]  /*01c0*/  UISETP.NE.AND.EX UP0, UPT, UR9, URZ, UPT, UP0 ;  /* 0x000000ff0900728c */ /* 0x000fd2000bf05300 */
[----:B------:R-:W-:Y:S05]  /*01d0*/  BRA.U UP0, `(.L_x_2) ;  /* 0x0000000100247547 */ /* 0x000fea000b800000 */
[----:B------:R-:W2:Y:S02]  /*01e0*/  LDCU.64 UR8, c[0x0][0x8a8] ;  /* 0x00011500ff0877ac */ /* 0x000ea40008000a00 */
[----:B--2---:R-:W-:-:S04]  /*01f0*/  UISETP.NE.U32.AND UP0, UPT, UR8, URZ, UPT ;  /* 0x000000ff0800728c */ /* 0x004fc8000bf05070 */
[----:B------:R-:W-:-:S09]  /*0200*/  UISETP.NE.AND.EX UP0, UPT, UR9, URZ, UPT, UP0 ;  /* 0x000000ff0900728c */ /* 0x000fd2000bf05300 */
[----:B------:R-:W-:Y:S05]  /*0210*/  BRA.U !UP0, `(.L_x_3) ;  /* 0x00000001080c7547 */ /* 0x000fea000b800000 */
[----:B------:R-:W2:Y:S02]  /*0220*/  LDC.64 R46, c[0x0][0x8a8] ;  /* 0x00022a00ff2e7b82 */ /* 0x000ea40000000a00 */
[----:B--2---:R2:W5:Y:S01]  /*0230*/  LDG.E R46, desc[UR46][R46.64] ;  /* 0x0000002e2e2e7981 */ /* 0x004562000c1e1900 */
[----:B------:R-:W-:Y:S05]  /*0240*/  BRA `(.L_x_2) ;  /* 0x0000000000087947 */ /* 0x000fea0003800000 */
.L_x_3:
[----:B------:R-:W2:Y:S02]  /*0250*/  LDCU UR8, c[0x0][0x8a0] ;  /* 0x00011400ff0877ac */ /* 0x000ea40008000800 */
[----:B--2---:R-:W-:Y:S02]  /*0260*/  MOV R46, UR8 ;  /* 0x00000008002e7c02 */ /* 0x004fe40008000f00 */
.L_x_2:
[----:B------:R-:W-:Y:S01]  /*0270*/  IMAD.U32 R0, RZ, RZ, UR10 ;  /* 0x0000000aff007e24 */ /* 0x000fe2000f8e00ff */
[----:B------:R-:W-:Y:S04]  /*0280*/  BSSY.RECONVERGENT B0, `(.L_x_4) ;  /* 0x000000c000007945 */ /* 0x000fe80003800200 */
[C---:B------:R-:W-:Y:S02]  /*0290*/  ISETP.NE.OR P2, PT, R0.reuse, 0x1, !P1 ;  /* 0x000000010000780c */ /* 0x040fe40004f45670 */
[----:B------:R-:W-:-:S11]  /*02a0*/  ISETP.NE.OR P0, PT, R0, 0x3, !P1 ;  /* 0x000000030000780c */ /* 0x000fd60004f05670 */
[----:B------:R-:W-:Y:S05]  /*02b0*/  @P2 BRA `(.L_x_5) ;  /* 0x0000000000202947 */ /* 0x000fea0003800000 */
[----:B------:R-:W3:Y:S02]  /*02c0*/  LDCU.64 UR8, c[0x0][0x348] ;  /* 0x00006900ff0877ac */ /* 0x000ee40008000a00 */
[----:B---3--:R-:W-:Y:S02]  /*02d0*/  UIADD3 UR12, UP1, UPT, UR8, 0x80, URZ ;  /* 0x00000080080c7890 */ /* 0x008fe4000ff3e0ff */
[----:B------:R-:W-:Y:S02]  /*02e0*/  UIADD3 UR8, UP0, UPT, UR8, 0x180, URZ ;  /* 0x0000018008087890 */ /* 0x000fe4000ff1e0ff */
[----:B------:R-:W-:Y:S02]  /*02f0*/  UIADD3.X UR13, UPT, UPT, URZ, UR9, URZ, UP1, !UPT ;  /* 0x00000009ff0d7290 */ /* 0x000fe40008ffe4ff */
[----:B------:R-:W-:-:S07]  /*0300*/  UIADD3.X UR9, UPT, UPT, URZ, UR9, URZ, UP0, !UPT ;  /* 0x00000009ff097290 */ /* 0x000fce00087fe4ff */
[----:B------:R3:W-:Y:S02]  /*0310*/  UTMACCTL.PF [UR12] ;  /* 0x000000000c0079b9 */ /* 0x0007e40008040000 */
[----:B------:R3:W-:Y:S02]  /*0320*/  UTMACCTL.PF [UR8] ;  /* 0x00000000080079b9 */ /* 0x0007e40008040000 */
[----:B---3--:R-:W-:Y:S01]  /*0330*/  NOP ;  /* 0x0000000000007918 */ /* 0x008fe20000000000 */
.L_x_5:
[----:B------:R-:W-:Y:S05]  /*0340*/  BSYNC.RECONVERGENT B0 ;  /* 0x0000000000007941 */ /* 0x000fea0003800200 */
.L_x_4:
[----:B------:R-:W-:Y:S04]  /*0350*/  BSSY.RECONVERGENT B0, `(.L_x_6) ;  /* 0x000000a000007945 */ /* 0x000fe80003800200 */
        /* <DEDUP_REMOVED lines=9> */
.L_x_7:
[----:B------:R-:W-:Y:S05]  /*03f0*/  BSYNC.RECONVERGENT B0 ;  /* 0x0000000000007941 */ /* 0x000fea0003800200 */
.L_x_6:
[----:B------:R-:W3:Y:S01]  /*0400*/  LDCU.64 UR8, c[0x0][0x888] ;  /* 0x00011100ff0877ac */ /* 0x000ee20008000a00 */
[----:B------:R-:W-:Y:S02]  /*0410*/  UISETP.EQ.U32.AND UP1, UPT, UR6, URZ, UPT ;  /* 0x000000ff0600728c */ /* 0x000fe4000bf22070 */
[----:B------:R-:W-:Y:S02]  /*0420*/  UPLOP3.LUT UP5, UPT, UPT, UPT, UPT, 0x80, 0x8 ;  /* 0x000000000008789c */ /* 0x000fe40003faf070 */
[----:B---3--:R-:W-:-:S04]  /*0430*/  UISETP.NE.U32.AND UP0, UPT, UR8, URZ, UPT ;  /* 0x000000ff0800728c */ /* 0x008fc8000bf05070 */
[----:B------:R-:W-:-:S04]  /*0440*/  UISETP.NE.AND.EX UP0, UPT, UR9, URZ, UPT, UP0 ;  /* 0x000000ff0900728c */ /* 0x000fc8000bf05300 */
[----:B------:R-:W-:-:S04]  /*0450*/  UISETP.EQ.OR.EX UP2, UPT, UR7, URZ, !UP0, UP1 ;  /* 0x000000ff0700728c */ /* 0x000fc8000c742710 */
[----:B------:R-:W-:-:S05]  /*0460*/  UP2UR UR50, UPR, URZ, 0x4 ;  /* 0x00000004ff327883 */ /* 0x000fca0008000000 */
[----:B------:R-:W-:Y:S07]  /*0470*/  BRA.U !UP2, `(.L_x_8) ;  /* 0x000000010a207547 */ /* 0x000fee000b800000 */
[----:B------:R-:W-:Y:S01]  /*0480*/  UISETP.NE.U32.AND UP2, UPT, UR6, URZ, UPT ;  /* 0x000000ff0600728c */ /* 0x000fe2000bf45070 */
[----:B-----5:R-:W-:Y:S01]  /*0490*/  FSETP.NEU.AND P0, PT, R49, RZ, PT ;  /* 0x000000ff3100720b */ /* 0x020fe20003f0d000 */
[----:B------:R-:W-:Y:S02]  /*04a0*/  USEL UR6, URZ, 0xffffffff, UP0 ;  /* 0xffffffffff067887 */ /* 0x000fe40008000000 */
[----:B------:R-:W-:-:S10]  /*04b0*/  UISETP.NE.AND.EX UP2, UPT, UR7, URZ, UPT, UP2 ;  /* 0x000000ff0700728c */ /* 0x000fd4000bf45320 */
[----:B------:R-:W-:Y:S01]  /*04c0*/  VOTEU.ANY UP1, P0 ;  /* 0x0000000000ff7886 */ /* 0x000fe20000020100 */
[----:B------:R-:W-:-:S04]  /*04d0*/  @!UP2 USEL UR6, URZ, 0xffffffff, UP1 ;  /* 0xffffffffff06a887 */ /* 0x000fc80008800000 */
[----:B------:R-:W-:-:S04]  /*04e0*/  ULOP3.LUT UR6, UR6, 0x1, URZ, 0xc0, !UPT ;  /* 0x0000000106067892 */ /* 0x000fc8000f8ec0ff */
[----:B------:R-:W-:-:S11]  /*04f0*/  UISETP.NE.U32.AND UP5, UPT, UR6, 0x1, UPT ;  /* 0x000000010600788c */ /* 0x000fd6000bfa5070 */
.L_x_8:
[----:B------:R-:W3:Y:S01]  /*0500*/  SHFL.IDX PT, R0, R102, RZ, 0x1f ;  /* 0x00001fff66007589 */ /* 0x000ee200000e0000 */
[----:B------:R-:W-:-:S04]  /*0510*/  UISETP.NE.AND UP1, UPT, UR10, 0x2, UPT ;  /* 0x000000020a00788c */ /* 0x000fc8000bf25270 */
[----:B------:R-:W-:Y:S02]  /*0520*/  UISETP.EQ.AND UP2, UPT, UR5, URZ, !UP1 ;  /* 0x000000ff0500728c */ /* 0x000fe4000cf42270 */
[----:B------:R-:W-:-:S04]  /*0530*/  USEL UR6, URZ, 0x1, UP1 ;  /* 0x00000001ff067887 */ /* 0x000fc80008800000 */
[----:B------:R-:W-:Y:S02]  /*0540*/  PLOP3.LUT P5, PT, P1, PT, UP2, 0x80, 0x8 ;  /* 0x000000000008781c */ /* 0x000fe40000faf028 */
[----:B---3--:R-:W-:-:S13]  /*0550*/  ISETP.NE.AND P0, PT, R0, RZ, PT ;  /* 0x000000ff0000720c */ /* 0x008fda0003f05270 */
[----:B------:R-:W-:Y:S05]  /*0560*/  @P0 BRA `(.L_x_9) ;  /* 0x00000000004c0947 */ /* 0x000fea0003800000 */
[----:B------:R-:W-:Y:S01]  /*0570*/  UMOV UR8, 0x400 ;  /* 0x0000040000087882 */ /* 0x000fe20000000000 */
[----:B------:R-:W-:Y:S01]  /*0580*/  UMOV UR7, 0x1 ;  /* 0x0000000100077882 */ /* 0x000fe20000000000 */
[----:B------:R-:W-:Y:S02]  /*0590*/  ULEA UR8, UR37, UR8, 0x18 ;  /* 0x0000000825087291 */ /* 0x000fe4000f8ec0ff */
[----:B------:R-:W-:-:S04]  /*05a0*/  UIADD3 UR12, UPT, UPT, -UR7, 0x100000, URZ ;  /* 0x00100000070c7890 */ /* 0x000fc8000fffe1ff */
[----:B------:R-:W-:Y:S02]  /*05b0*/  USHF.L.U32 UR13, UR12, 0xb, URZ ;  /* 0x0000000b0c0d7899 */ /* 0x000fe400080006ff */
[----:B------:R-:W-:Y:S01]  /*05c0*/  USHF.L.U32 UR12, UR12, 0x1, URZ ;  /* 0x000000010c0c7899 */ /* 0x000fe200080006ff */
[----:B------:R-:W-:Y:S01]  /*05d0*/  ELECT P0, URZ, PT ;  /* 0x0000000000ff782f */ /* 0x000fe20003800000 */
[----:B------:R-:W3:Y:S10]  /*05e0*/  FENCE.VIEW.ASYNC.S ;  /* 0x00000000000073c6 */ /* 0x000ef40000000000 */
[----:B---3--:R3:W4:Y:S01]  /*05f0*/  SYNCS.EXCH.64 URZ, [UR8], UR12 ;  /* 0x0000000c08ff75b2 */ /* 0x0087220008000100 */
[----:B------:R3:W1:Y:S01]  /*0600*/  SYNCS.EXCH.64 URZ, [UR8+0x28], UR12 ;  /* 0x0000280c08ff75b2 */ /* 0x0006620008000100 */
        /* <DEDUP_REMOVED lines=8> */
[----:B------:R-:W-:Y:S01]  /*0690*/  NOP ;  /* 0x0000000000007918 */ /* 0x000fe20000000000 */
.L_x_9:
[----:B------:R-:W2:Y:S01]  /*06a0*/  SHFL.IDX PT, R0, R102, RZ, 0x1f ;  /* 0x00001fff66007589 */ /* 0x000ea200000e0000 */
[----:B------:R-:W-:Y:S01]  /*06b0*/  NOP ;  /* 0x0000000000007918 */ /* 0x000fe20000000000 */
[----:B--2---:R-:W-:-:S13]  /*06c0*/  ISETP.NE.AND P0, PT, R0, 0x1, PT ;  /* 0x000000010000780c */ /* 0x004fda0003f05270 */
[----:B------:R-:W-:Y:S05]  /*06d0*/  @P0 BRA `(.L_x_10) ;  /* 0x0000000000440947 */ /* 0x000fea0003800000 */
[----:B------:R-:W-:Y:S01]  /*06e0*/  UMOV UR9, 0x400 ;  /* 0x0000040000097882 */ /* 0x000fe20000000000 */
[----:B---3--:R-:W-:Y:S01]  /*06f0*/  UMOV UR8, 0x20 ;  /* 0x0000002000087882 */ /* 0x008fe20000000000 */
[----:B------:R-:W-:Y:S01]  /*0700*/  UMOV UR7, 0x80 ;  /* 0x0000008000077882 */ /* 0x000fe20000000000 */
[----:B------:R-:W-:Y:S02]  /*0710*/  ULEA UR9, UR37, UR9, 0x18 ;  /* 0x0000000925097291 */ /* 0x000fe4000f8ec0ff */
[----:B------:R-:W-:-:S04]  /*0720*/  UIADD3 UR12, UPT, UPT, -UR8, 0x100000, URZ ;  /* 0x00100000080c7890 */ /* 0x000fc8000fffe1ff */
[----:B------:R-:W-:Y:S02]  /*0730*/  USHF.L.U32 UR13, UR12, 0xb, URZ ;  /* 0x0000000b0c0d7899 */ /* 0x000fe400080006ff */
[----:B------:R-:W-:Y:S02]  /*0740*/  USHF.L.U32 UR12, UR12, 0x1, URZ ;  /* 0x000000010c0c7899 */ /* 0x000fe400080006ff */
[----:B------:R-:W-:-:S04]  /*0750*/  UIADD3 UR14, UPT, UPT, -UR7, 0x100000, URZ ;  /* 0x00100000070e7890 */ /* 0x000fc8000fffe1ff */
[----:B------:R-:W-:Y:S02]  /*0760*/  USHF.L.U32 UR15, UR14, 0xb, URZ ;  /* 0x0000000b0e0f7899 */ /* 0x000fe400080006ff */
[----:B------:R-:W-:Y:S01]  /*0770*/  USHF.L.U32 UR14, UR14, 0x1, URZ ;  /* 0x000000010e0e7899 */ /* 0x000fe200080006ff */
[----:B------:R-:W-:Y:S01]  /*0780*/  ELECT P0, URZ, PT ;  /* 0x0000000000ff782f */ /* 0x000fe20003800000 */
[----:B------:R-:W2:Y:S02]  /*0790*/  FENCE.VIEW.ASYNC.S ;  /* 0x00000000000073c6 */ /* 0x000ea40000000000 */
[----:B--2---:R2:W3:Y:S08]  /*07a0*/  SYNCS.EXCH.64 URZ, [UR9+0x50], UR12 ;  /* 0x0000500c09ff75b2 */ /* 0x0044f00008000100 */
[----:B------:R2:W1:Y:S01]  /*07b0*/  SYNCS.EXCH.64 URZ, [UR9+0x60], UR14 ;  /* 0x0000600e09ff75b2 */ /* 0x0004620008000100 */
[----:B------:R2:W1:Y:S01]  /*07c0*/  SYNCS.EXCH.64 URZ, [UR9+0x58], UR12 ;  /* 0x0000580c09ff75b2 */ /* 0x0004620008000100 */
[----:B------:R2:W1:Y:S01]  /*07d0*/  SYNCS.EXCH.64 URZ, [UR9+0x68], UR14 ;  /* 0x0000680e09ff75b2 */ /* 0x0004620008000100 */
[----:B------:R-:W-:Y:S01]  /*07e0*/  NOP ;  /* 0x0000000000007918 */ /* 0x000fe20000000000 */
.L_x_10:
[----:B------:R-:W4:Y:S01]  /*07f0*/  SHFL.IDX PT, R0, R102, RZ, 0x1f ;  /* 0x00001fff66007589 */ /* 0x000f2200000e0000 */
[----:B------:R-:W-:Y:S01]  /*0800*/  NOP ;  /* 0x0000000000007918 */ /* 0x000fe20000000000 */
[----:B----4-:R-:W-:-:S13]  /*0810*/  ISETP.NE.AND P0, PT, R0, 0x3, PT ;  /* 0x000000030000780c */ /* 0x010fda0003f05270 */
[----:B------:R-:W-:Y:S05]  /*0820*/  @P0 BRA `(.L_x_11) ;  /* 0x00000000002c0947 */ /* 0x000fea0003800000 */
[----:B---3--:R-:W-:Y:S01]  /*0830*/  UMOV UR8, 0x400 ;  /* 0x0000040000087882 */ /* 0x008fe20000000000 */
[----:B------:R-:W-:Y:S01]  /*0840*/  UMOV UR7, 0x20 ;  /* 0x0000002000077882 */ /* 0x000fe20000000000 */
[----:B------:R-:W-:Y:S02]  /*0850*/  ULEA UR8, UR37, UR8, 0x18 ;  /* 0x0000000825087291 */ /* 0x000fe4000f8ec0ff */
[----:B--2---:R-:W-:-:S04]  /*0860*/  UIADD3 UR12, UPT, UPT, -UR7, 0x100000, URZ ;  /* 0x00100000070c7890 */ /* 0x004fc8000fffe1ff */
[----:B------:R-:W-:Y:S02]  /*0870*/  USHF.L.U32 UR13, UR12, 0xb, URZ ;  /* 0x0000000b0c0d7899 */ /* 0x000fe400080006ff */
[----:B------:R-:W-:Y:S01]  /*0880*/  USHF.L.U32 UR12, UR12, 0x1, URZ ;  /* 0x000000010c0c7899 */ /* 0x000fe200080006ff */
[----:B------:R-:W-:Y:S01]  /*0890*/  ELECT P0, URZ, PT ;  /* 0x0000000000ff782f */ /* 0x000fe20003800000 */
[----:B------:R-:W2:Y:S10]  /*08a0*/  FENCE.VIEW.ASYNC.S ;  /* 0x00000000000073c6 */ /* 0x000eb40000000000 */
[----:B--2---:R4:W2:Y:S01]  /*08b0*/  SYNCS.EXCH.64 URZ, [UR8+0x70], UR12 ;  /* 0x0000700c08ff75b2 */ /* 0x0048a20008000100 */
[----:B------:R4:W3:Y:S02]  /*08c0*/  SYNCS.EXCH.64 URZ, [UR8+0x78], UR12 ;  /* 0x0000780c08ff75b2 */ /* 0x0008e40008000100 */
[----:B----4-:R-:W-:Y:S01]  /*08d0*/  NOP ;  /* 0x0000000000007918 */ /* 0x010fe20000000000 */
.L_x_11:
[----:B------:R-:W4:Y:S01]  /*08e0*/  SHFL.IDX PT, R0, R102, RZ, 0x1f ;  /* 0x00001fff66007589 */ /* 0x000f2200000e0000 */
[----:B------:R-:W-:Y:S01]  /*08f0*/  NOP ;  /* 0x0000000000007918 */ /* 0x000fe20000000000 */
[----:B----4-:R-:W-:-:S13]  /*0900*/  ISETP.NE.AND P0, PT, R0, 0x4, PT ;  /* 0x000000040000780c */ /* 0x010fda0003f05270 */
[----:B------:R-:W-:Y:S05]  /*0910*/  @P0 BRA `(.L_x_12) ;  /* 0x0000000000480947 */ /* 0x000fea0003800000 */
[----:B--2---:R-:W-:Y:S01]  /*0920*/  UMOV UR9, 0x1e0 ;  /* 0x000001e000097882 */ /* 0x004fe20000000000 */
[----:B---3--:R-:W-:Y:S01]  /*0930*/  UMOV UR8, 0x400 ;  /* 0x0000040000087882 */ /* 0x008fe20000000000 */
[----:B------:R-:W-:Y:S01]  /*0940*/  USEL UR9, UR9, 0x1a0, UP5 ;  /* 0x000001a009097887 */ /* 0x000fe2000a800000 */
        /* <DEDUP_REMOVED lines=10> */
[----:B--2---:R4:W2:Y:S08]  /*09f0*/  SYNCS.EXCH.64 URZ, [UR8+0x80], UR12 ;  /* 0x0000800c08ff75b2 */ /* 0x0048b00008000100 */
[----:B------:R4:W3:Y:S01]  /*0a00*/  SYNCS.EXCH.64 URZ, [UR8+0x90], UR14 ;  /* 0x0000900e08ff75b2 */ /* 0x0008e20008000100 */
[----:B------:R4:W1:Y:S01]  /*0a10*/  SYNCS.EXCH.64 URZ, [UR8+0x88], UR12 ;  /* 0x0000880c08ff75b2 */ /* 0x0008620008000100 */
[----:B------:R4:W1:Y:S02]  /*0a20*/  SYNCS.EXCH.64 URZ, [UR8+0x98], UR14 ;  /* 0x0000980e08ff75b2 */ /* 0x0008640008000100 */
[----:B----4-:R-:W-:Y:S01]  /*0a30*/  NOP ;  /* 0x0000000000007918 */ /* 0x010fe20000000000 */
.L_x_12:
[----:B------:R-:W4:Y:S01]  /*0a40*/  SHFL.IDX PT, R0, R102, RZ, 0x1f ;  /* 0x00001fff66007589 */ /* 0x000f2200000e0000 */
[----:B------:R-:W-:Y:S01]  /*0a50*/  NOP ;  /* 0x0000000000007918 */ /* 0x000fe20000000000 */
[----:B----4-:R-:W-:-:S13]  /*0a60*/  ISETP.NE.AND P0, PT, R0, 0x5, PT ;  /* 0x000000050000780c */ /* 0x010fda0003f05270 */
[----:B------:R-:W-:Y:S05]  /*0a70*/  @P0 BRA `(.L_x_13) ;  /* 0x0000000000540947 */ /* 0x000fea0003800000 */
[----:B--2---:R-:W-:Y:S01]  /*0a80*/  UMOV UR9, 0x400 ;  /* 0x0000040000097882 */ /* 0x004fe20000000000 */
        /* <DEDUP_REMOVED lines=14> */
[----:B------:R4:W1:Y:S01]  /*0b70*/  SYNCS.EXCH.64 URZ, [UR9+0xc8], UR14 ;  /* 0x0000c80e09ff75b2 */ /* 0x0008620008000100 */
[----:B------:R4:W1:Y:S01]  /*0b80*/  SYNCS.EXCH.64 URZ, [UR9+0xb0], UR12 ;  /* 0x0000b00c09ff75b2 */ /* 0x0008620008000100 */
[----:B------:R4:W1:Y:S01]  /*0b90*/  SYNCS.EXCH.64 URZ, [UR9+0xd0], UR14 ;  /* 0x0000d00e09ff75b2 */ /* 0x0008620008000100 */
[----:B------:R4:W1:Y:S01]  /*0ba0*/  SYNCS.EXCH.64 URZ, [UR9+0xb8], UR12 ;  /* 0x0000b80c09ff75b2 */ /* 0x0008620008000100 */
[----:B------:R4:W1:Y:S02]  /*0bb0*/  SYNCS.EXCH.64 URZ, [UR9+0xd8], UR14 ;  /* 0x0000d80e09ff75b2 */ /* 0x0008640008000100 */
[----:B----4-:R-:W-:Y:S01]  /*0bc0*/  NOP ;  /* 0x0000000000007918 */ /* 0x010fe20000000000 */
.L_x_13:
[----:B------:R-:W4:Y:S01]  /*0bd0*/  SHFL.IDX PT, R0, R102, RZ, 0x1f ;  /* 0x00001fff66007589 */ /* 0x000f2200000e0000 */
[----:B------:R-:W-:Y:S01]  /*0be0*/  ISETP.NE.OR P1, PT, RZ, UR10, !P1 ;  /* 0x0000000aff007c0c */ /* 0x000fe2000cf25670 */
        /* <DEDUP_REMOVED lines=12> */
[----:B------:R4:W3:Y:S01]  /*0cb0*/  SYNCS.EXCH.64 URZ, [UR8+0xf0], UR12 ;  /* 0x0000f00c08ff75b2 */ /* 0x0008e20008000100 */
[----:B------:R4:W1:Y:S01]  /*0cc0*/  SYNCS.EXCH.64 URZ, [UR8+0xe8], UR12 ;  /* 0x0000e80c08ff75b2 */ /* 0x0008620008000100 */
[----:B------:R4:W1:Y:S02]  /*0cd0*/  SYNCS.EXCH.64 URZ, [UR8+0xf8], UR12 ;  /* 0x0000f80c08ff75b2 */ /* 0x0008640008000100 */
[----:B----4-:R-:W-:Y:S01]  /*0ce0*/  NOP ;  /* 0x0000000000007918 */ /* 0x010fe20000000000 */
.L_x_14:
[----:B------:R-:W-:Y:S01]  /*0cf0*/  VOTEU.ALL UP1, P1 ;  /* 0x0000000000ff7886 */ /* 0x000fe20000820000 */
[----:B---3--:R-:W3:Y:S01]  /*0d00*/  LDCU UR8, c[0x0][0x36c] ;  /* 0x00006d80ff0877ac */ /* 0x008ee20008000800 */
[----:B------:R-:W-:Y:S01]  /*0d10*/  NOP ;  /* 0x0000000000007918 */ /* 0x000fe20000000000 */
[----:B------:R-:W-:Y:S01]  /*0d20*/  LOP3.LUT R10, R109, 0x1f, RZ, 0xc0, !PT ;  /* 0x0000001f6d0a7812 */ /* 0x000fe200078ec0ff */
[----:B--2---:R-:W-:Y:S01]  /*0d30*/  UMOV UR12, 0x20 ;  /* 0x00000020000c7882 */ /* 0x004fe20000000000 */
[----:B------:R-:W-:Y:S01]  /*0d40*/  @!UP1 UMOV UR7, 0x400 ;  /* 0x0000040000079882 */ /* 0x000fe20000000000 */
[----:B------:R-:W-:-:S04]  /*0d50*/  @!UP1 UIADD3 UR12, UPT, UPT, -UR12, 0x100000, URZ ;  /* 0x001000000c0c9890 */ /* 0x000fc8000fffe1ff */
[----:B------:R-:W-:Y:S02]  /*0d60*/  @!UP1 USHF.L.U32 UR13, UR12, 0xb, URZ ;  /* 0x0000000b0c0d9899 */ /* 0x000fe400080006ff */
[----:B------:R-:W-:Y:S02]  /*0d70*/  @!UP1 USHF.L.U32 UR12, UR12, 0x1, URZ ;  /* 0x000000010c0c9899 */ /* 0x000fe400080006ff */
[----:B------:R-:W-:Y:S01]  /*0d80*/  @!UP1 ULEA UR7, UR37, UR7, 0x18 ;  /* 0x0000000725079291 */ /* 0x000fe2000f8ec0ff */
[----:B------:R-:W-:Y:S01]  /*0d90*/  VOTEU.ALL UP1, P1 ;  /* 0x0000000000ff7886 */ /* 0x000fe20000820000 */
[----:B------:R-:W-:Y:S01]  /*0da0*/  UISETP.NE.AND UP4, UPT, UR10, URZ, UPT ;  /* 0x000000ff0a00728c */ /* 0x000fe2000bf85270 */
[----:B------:R-:W2:Y:S09]  /*0db0*/  FENCE.VIEW.ASYNC.S ;  /* 0x00000000000073c6 */ /* 0x000eb20000000000 */
[----:B--2---:R2:W4:Y:S01]  /*0dc0*/  @!UP1 SYNCS.EXCH.64 URZ, [UR7+0x100], UR12 ;  /* 0x0001000c07ff95b2 */ /* 0x0045220008000100 */
[----:B---3--:R-:W-:-:S09]  /*0dd0*/  UISETP.EQ.U32.AND UP1, UPT, UR8, 0x1, UPT ;  /* 0x000000010800788c */ /* 0x008fd2000bf22070 */
[----:B------:R-:W-:Y:S05]  /*0de0*/  BRA.U !UP1, `(.L_x_15) ;  /* 0x0000000109087547 */ /* 0x000fea000b800000 */
[----:B-1--4-:R-:W-:Y:S01]  /*0df0*/  UCGABAR_ARV ;  /* 0x00000000000079c7 */ /* 0x012fe20008000000 */
[----:B------:R-:W-:Y:S05]  /*0e00*/  BRA `(.L_x_16) ;  /* 0x0000000000047947 */ /* 0x000fea0003800000 */
.L_x_15:
[----:B-1--4-:R-:W-:Y:S01]  /*0e10*/  NOP ;  /* 0x0000000000007918 */ /* 0x012fe20000000000 */
.L_x_16:
[----:B------:R-:W1:Y:S01]  /*0e20*/  S2R R11, SR_CTAID.X ;  /* 0x00000000000b7919 */ /* 0x000e620000002500 */
[----:B------:R-:W-:-:S05]  /*0e30*/  CS2R.32 R96, SR_CgaSize ;  /* 0x0000000000607805 */ /* 0x000fca0000008a00 */
[----:B------:R-:W-:-:S05]  /*0e40*/  IMAD R96, R96, -0xa0, RZ ;  /* 0xffffff6060607824 */ /* 0x000fca00078e02ff */
[----:B------:R-:W-:-:S14]  /*0e50*/  R2UR UR8, R96 ;  /* 0x00000000600872ca */ /* 0x000fdc00000e0000 */
[----:B------:R-:W3:Y:S01]  /*0e60*/  LDCU UR8, c[0x0][UR8+0x2b0] ;  /* 0x00005600080877ac */ /* 0x000ee20008000800 */
[----:B------:R-:W-:-:S05]  /*0e70*/  CS2R.32 R0, SR_CgaSize ;  /* 0x0000000000007805 */ /* 0x000fca0000008a00 */
[----:B------:R-:W-:-:S06]  /*0e80*/  IMAD R0, R0, -0xa0, RZ ;  /* 0xffffff6000007824 */ /* 0x000fcc00078e02ff */
[----:B------:R-:W4:Y:S01]  /*0e90*/  LDC R0, c[0x0][R0+0x2a0] ;  /* 0x0000a80000007b82 */ /* 0x000f220000000800 */
[----:B------:R-:W-:Y:S01]  /*0ea0*/  PRMT R8, RZ, 0x7610, R8 ;  /* 0x00007610ff087816 */ /* 0x000fe20000000008 */
[----:B------:R-:W3:Y:S01]  /*0eb0*/  S2R R20, SR_CTAID.Y ;  /* 0x0000000000147919 */ /* 0x000ee20000002600 */
[----:B------:R-:W-:-:S05]  /*0ec0*/  CS2R.32 R96, SR_CgaSize ;  /* 0x0000000000607805 */ /* 0x000fca0000008a00 */
[----:B------:R-:W-:-:S05]  /*0ed0*/  IMAD R96, R96, -0xa0, RZ ;  /* 0xffffff6060607824 */ /* 0x000fca00078e02ff */
[----:B--2---:R-:W-:-:S14]  /*0ee0*/  R2UR UR7, R96 ;  /* 0x00000000600772ca */ /* 0x004fdc00000e0000 */
[----:B------:R-:W2:Y:S01]  /*0ef0*/  LDCU UR7, c[0x0][UR7+0x2b4] ;  /* 0x00005680070777ac */ /* 0x000ea20008000800 */
[----:B------:R-:W-:Y:S01]  /*0f00*/  UISETP.NE.AND UP2, UPT, UR10, 0x2, UPT ;  /* 0x000000020a00788c */ /* 0x000fe2000bf45270 */
[----:B------:R-:W3:Y:S01]  /*0f10*/  LDC R9, c[0x0][0xb24] ;  /* 0x0002c900ff097b82 */ /* 0x000ee20000000800 */
[----:B------:R-:W-:-:S05]  /*0f20*/  CS2R.32 R94, SR_CgaSize ;  /* 0x00000000005e7805 */ /* 0x000fca0000008a00 */
[----:B------:R-:W-:-:S06]  /*0f30*/  IMAD R94, R94, -0xa0, RZ ;  /* 0xffffff605e5e7824 */ /* 0x000fcc00078e02ff */
[----:B------:R-:W4:Y:S08]  /*0f40*/  LDC R94, c[0x0][R94+0x2a4] ;  /* 0x0000a9005e5e7b82 */ /* 0x000f300000000800 */
[----:B------:R-:W4:Y:S01]  /*0f50*/  LDC R40, c[0x0][0xb24] ;  /* 0x0002c900ff287b82 */ /* 0x000f220000000800 */
[----:B-1----:R-:W-:Y:S01]  /*0f60*/  I2FP.F32.U32 R4, R11 ;  /* 0x0000000b00047245 */ /* 0x002fe20000201000 */
[----:B------:R-:W-:-:S06]  /*0f70*/  IMAD.MOV.U32 R21, RZ, RZ, R11 ;  /* 0x000000ffff157224 */ /* 0x000fcc00078e000b */
[----:B------:R-:W1:Y:S01]  /*0f80*/  S2UR UR36, SR_CTAID.Z ;  /* 0x00000000002479c3 */ /* 0x000e620000002700 */
[----:B---3--:R-:W-:Y:S02]  /*0f90*/  ISETP.GE.AND P0, PT, R9, 0x1, PT ;  /* 0x000000010900780c */ /* 0x008fe40003f06270 */
[----:B------:R-:W-:Y:S01]  /*0fa0*/  I2FP.F32.U32 R2, R20 ;  /* 0x0000001400027245 */ /* 0x000fe20000201000 */
[----:B------:R-:W-:-:S04]  /*0fb0*/  FMUL R4, R4, UR8 ;  /* 0x0000000804047c20 */ /* 0x000fc80008400000 */
[----:B--2---:R-:W-:Y:S01]  /*0fc0*/  FMUL R2, R2, UR7 ;  /* 0x0000000702027c20 */ /* 0x004fe20008400000 */
[----:B------:R-:W2:Y:S01]  /*0fd0*/  F2I.U32.TRUNC.NTZ R96, R4 ;  /* 0x0000000400607305 */ /* 0x000ea2000020f000 */
[----:B------:R-:W3:Y:S07]  /*0fe0*/  LDCU UR7, c[0x0][0xb30] ;  /* 0x00016600ff0777ac */ /* 0x000eee0008000800 */
[----:B------:R-:W1:Y:S01]  /*0ff0*/  F2I.U32.TRUNC.NTZ R3, R2 ;  /* 0x0000000200037305 */ /* 0x000e62000020f000 */
[----:B--2---:R-:W-:-:S04]  /*1000*/  IMAD.MOV R96, RZ, RZ, -R96 ;  /* 0x000000ffff607224 */ /* 0x004fc800078e0a60 */
[----:B----4-:R-:W-:Y:S01]  /*1010*/  IMAD R96, R0, R96, R11 ;  /* 0x0000006000607224 */ /* 0x010fe200078e020b */
[----:B------:R-:W-:Y:S01]  /*1020*/  PRMT R0, RZ, 0x7610, R0 ;  /* 0x00007610ff007816 */ /* 0x000fe20000000000 */
[----:B---3--:R-:W-:Y:S01]  /*1030*/  UISETP.NE.AND UP3, UPT, UR7, 0x1, UPT ;  /* 0x000000010700788c */ /* 0x008fe2000bf65270 */
[----:B-1----:R-:W-:-:S05]  /*1040*/  IADD3 R3, PT, PT, -R3, RZ, RZ ;  /* 0x000000ff03037210 */ /* 0x002fca0007ffe1ff */
[----:B------:R-:W-:Y:S01]  /*1050*/  IMAD R94, R94, R3, R20 ;  /* 0x000000035e5e7224 */ /* 0x000fe200078e0214 */
[----:B------:R-:W-:Y:S06]  /*1060*/  BRA.U UP4, `(.L_x_17) ;  /* 0x0000000104247547 */ /* 0x000fec000b800000 */
[----:B------:R-:W-:Y:S01]  /*1070*/  ISETP.NE.AND P1, PT, R94, RZ, PT ;  /* 0x000000ff5e00720c */ /* 0x000fe20003f25270 */
[----:B------:R-:W-:Y:S01]  /*1080*/  IMAD.MOV.U32 R0, RZ, RZ, 0x3 ;  /* 0x00000003ff007424 */ /* 0x000fe200078e00ff */
[C---:B------:R-:W-:Y:S02]  /*1090*/  LOP3.LUT R3, R96.reuse, 0xfffffffe, RZ, 0xc0, !PT ;  /* 0xfffffffe60037812 */ /* 0x040fe400078ec0ff */
[----:B------:R-:W-:Y:S02]  /*10a0*/  ISETP.LT.U32.OR P1, PT, R96, 0x2, !P1 ;  /* 0x000000026000780c */ /* 0x000fe40004f21470 */
[----:B------:R-:W-:Y:S02]  /*10b0*/  SHF.L.U32 R0, R0, R3, RZ ;  /* 0x0000000300007219 */ /* 0x000fe400000006ff */
[----:B------:R-:W-:Y:S02]  /*10c0*/  SEL R5, RZ, 0x1, !P1 ;  /* 0x00000001ff057807 */ /* 0x000fe40004800000 */
[----:B------:R-:W-:-:S05]  /*10d0*/  SEL R2, RZ, 0x2, !P1 ;  /* 0x00000002ff027807 */ /* 0x000fca0004800000 */
[----:B------:R-:W-:-:S05]  /*10e0*/  IMAD.IADD R2, R5, 0x1, R2 ;  /* 0x0000000105027824 */ /* 0x000fca00078e0202 */
[----:B------:R-:W-:Y:S02]  /*10f0*/  PRMT R8, R2, 0x7610, R8 ;  /* 0x0000761002087816 */ /* 0x000fe40000000008 */
.L_x_17:
[----:B------:R-:W-:Y:S05]  /*1100*/  @!P0 BRA `(.L_x_18) ;  /* 0x0000000000b88947 */ /* 0x000fea0003800000 */
[----:B------:R-:W1:Y:S01]  /*1110*/  LDC.64 R4, c[0x0][0xb18] ;  /* 0x0002c600ff047b82 */ /* 0x000e620000000a00 */
[----:B------:R-:W-:-:S07]  /*1120*/  ISETP.NE.AND P0, PT, R9, 0x1, PT ;  /* 0x000000010900780c */ /* 0x000fce0003f05270 */
[----:B------:R-:W2:Y:S08]  /*1130*/  LDC R14, c[0x0][0xb0c] ;  /* 0x0002c300ff0e7b82 */ /* 0x000eb00000000800 */
[----:B------:R-:W3:Y:S08]  /*1140*/  LDC R13, c[0x0][0x370] ;  /* 0x0000dc00ff0d7b82 */ /* 0x000ef00000000800 */
[----:B------:R-:W4:Y:S01]  /*1150*/  LDC R16, c[0x0][0x374] ;  /* 0x0000dd00ff107b82 */ /* 0x000f220000000800 */
[----:B-1----:R-:W-:-:S07]  /*1160*/  ISETP.NE.AND P1, PT, R4, 0x1, PT ;  /* 0x000000010400780c */ /* 0x002fce0003f25270 */
[----:B------:R-:W3:Y:S01]  /*1170*/  LDC.64 R6, c[0x0][0xb10] ;  /* 0x0002c400ff067b82 */ /* 0x000ee20000000a00 */
[----:B--2---:R-:W-:-:S07]  /*1180*/  ISETP.NE.AND P2, PT, R14, 0x1, PT ;  /* 0x000000010e00780c */ /* 0x004fce0003f45270 */
[----:B------:R-:W1:Y:S08]  /*1190*/  LDC R12, c[0x0][0xb20] ;  /* 0x0002c800ff0c7b82 */ /* 0x000e700000000800 */
[----:B------:R-:W2:Y:S01]  /*11a0*/  LDC.64 R2, c[0x0][0xb28] ;  /* 0x0002ca00ff027b82 */ /* 0x000ea20000000a00 */
[----:B----4-:R-:W-:-:S04]  /*11b0*/  IMAD.HI.U32 R15, R16, R5, RZ ;  /* 0x00000005100f7227 */ /* 0x010fc800078e00ff */
[----:B------:R-:W-:-:S04]  /*11c0*/  IMAD.HI.U32 R5, R20, R5, RZ ;  /* 0x0000000514057227 */ /* 0x000fc800078e00ff */
[----:B---3--:R-:W-:-:S04]  /*11d0*/  IMAD.HI.U32 R18, R13, R6, RZ ;  /* 0x000000060d127227 */ /* 0x008fc800078e00ff */
[C---:B------:R-:W-:Y:S01]  /*11e0*/  IMAD.HI.U32 R22, R11.reuse, R6, RZ ;  /* 0x000000060b167227 */ /* 0x040fe200078e00ff */
[-C--:B------:R-:W-:Y:S02]  /*11f0*/  @P2 SHF.R.U32.HI R13, RZ, R7.reuse, R18 ;  /* 0x00000007ff0d2219 */ /* 0x080fe40000011612 */
[-C--:B-1----:R-:W-:Y:S02]  /*1200*/  @P1 SHF.R.U32.HI R16, RZ, R12.reuse, R15 ;  /* 0x0000000cff101219 */ /* 0x082fe4000001160f */
[----:B------:R-:W-:Y:S02]  /*1210*/  SHF.R.U32.HI R5, RZ, R12, R5 ;  /* 0x0000000cff057219 */ /* 0x000fe40000011605 */
[----:B------:R-:W-:Y:S02]  /*1220*/  SHF.R.U32.HI R22, RZ, R7, R22 ;  /* 0x00000007ff167219 */ /* 0x000fe40000011616 */
[----:B------:R-:W-:Y:S01]  /*1230*/  SEL R5, R20, R5, !P1 ;  /* 0x0000000514057207 */ /* 0x000fe20004800000 */
[----:B--2---:R-:W-:Y:S01]  /*1240*/  IMAD.HI.U32 R18, R16, R2, RZ ;  /* 0x0000000210127227 */ /* 0x004fe200078e00ff */
[----:B------:R-:W-:-:S02]  /*1250*/  SEL R21, R11, R22, !P2 ;  /* 0x000000160b157207 */ /* 0x000fc40005000000 */
[----:B------:R-:W-:Y:S01]  /*1260*/  IADD3 R7, PT, PT, -R5, RZ, RZ ;  /* 0x000000ff05077210 */ /* 0x000fe20007ffe1ff */
[----:B------:R-:W-:Y:S01]  /*1270*/  IMAD.HI.U32 R6, R13, R2, RZ ;  /* 0x000000020d067227 */ /* 0x000fe200078e00ff */
[----:B------:R-:W-:-:S03]  /*1280*/  @P0 SHF.R.U32.HI R16, RZ, R3, R18 ;  /* 0x00000003ff100219 */ /* 0x000fc60000011612 */
[----:B------:R-:W-:Y:S01]  /*1290*/  IMAD R7, R4, R7, R20 ;  /* 0x0000000704077224 */ /* 0x000fe200078e0214 */
[----:B------:R-:W-:Y:S01]  /*12a0*/  @P0 SHF.R.U32.HI R13, RZ, R3, R6 ;  /* 0x00000003ff0d0219 */ /* 0x000fe20000011606 */
[----:B------:R-:W-:-:S04]  /*12b0*/  IMAD R16, R16, R9, RZ ;  /* 0x0000000910107224 */ /* 0x000fc800078e02ff */
[----:B------:R-:W-:Y:S01]  /*12c0*/  IMAD R6, R13, R9, RZ ;  /* 0x000000090d067224 */ /* 0x000fe200078e02ff */
[----:B------:R-:W-:-:S04]  /*12d0*/  ISETP.GE.AND P1, PT, R5, R16, PT ;  /* 0x000000100500720c */ /* 0x000fc80003f26270 */
[----:B------:R-:W-:Y:S01]  /*12e0*/  ISETP.GE.OR P1, PT, R21, R6, P1 ;  /* 0x000000061500720c */ /* 0x000fe20000f26670 */
[----:B------:R-:W-:-:S05]  /*12f0*/  IMAD.HI.U32 R6, R5, R2, RZ ;  /* 0x0000000205067227 */ /* 0x000fca00078e00ff */
[----:B------:R-:W-:-:S04]  /*1300*/  SHF.R.U32.HI R6, RZ, R3, R6 ;  /* 0x00000003ff067219 */ /* 0x000fc80000011606 */
[----:B------:R-:W-:-:S03]  /*1310*/  SEL R6, R5, R6, !P0 ;  /* 0x0000000605067207 */ /* 0x000fc60004000000 */
[----:B------:R-:W-:Y:S01]  /*1320*/  @!P1 IMAD.HI.U32 R12, R21, R2, RZ ;  /* 0x00000002150c9227 */ /* 0x000fe200078e00ff */
[----:B------:R-:W-:-:S04]  /*1330*/  IADD3 R2, PT, PT, -R6, RZ, RZ ;  /* 0x000000ff06027210 */ /* 0x000fc80007ffe1ff */
[----:B------:R-:W-:Y:S01]  /*1340*/  @!P1 SHF.R.U32.HI R12, RZ, R3, R12 ;  /* 0x00000003ff0c9219 */ /* 0x000fe2000001160c */
[----:B------:R-:W-:-:S03]  /*1350*/  IMAD R2, R9, R2, R5 ;  /* 0x0000000209027224 */ /* 0x000fc600078e0205 */
[----:B------:R-:W-:-:S05]  /*1360*/  @!P1 SEL R3, R21, R12, !P0 ;  /* 0x0000000c15039207 */ /* 0x000fca0004000000 */
[--C-:B------:R-:W-:Y:S02]  /*1370*/  @!P1 IMAD.IADD R6, R6, 0x1, -R3.reuse ;  /* 0x0000000106069824 */ /* 0x100fe400078e0a03 */
[----:B------:R-:W-:Y:S01]  /*1380*/  @!P1 IMAD R3, R2, R13, R3 ;  /* 0x0000000d02039224 */ /* 0x000fe200078e0203 */
[----:B------:R-:W-:Y:S01]  /*1390*/  IADD3 R2, PT, PT, -R21, RZ, RZ ;  /* 0x000000ff15027210 */ /* 0x000fe20007ffe1ff */
[----:B------:R-:W-:Y:S02]  /*13a0*/  @!P1 IMAD R5, R6, R9, R21 ;  /* 0x0000000906059224 */ /* 0x000fe400078e0215 */
[----:B------:R-:W-:Y:S02]  /*13b0*/  @!P1 IMAD.MOV.U32 R21, RZ, RZ, R3 ;  /* 0x000000ffff159224 */ /* 0x000fe400078e0003 */
[----:B------:R-:W-:Y:S02]  /*13c0*/  IMAD R2, R14, R2, R11 ;  /* 0x000000020e027224 */ /* 0x000fe400078e020b */
[----:B------:R-:W-:-:S02]  /*13d0*/  IMAD R20, R5, R4, R7 ;  /* 0x0000000405147224 */ /* 0x000fc400078e0207 */
[----:B------:R-:W-:Y:S02]  /*13e0*/  IMAD R21, R21, R14, R2 ;  /* 0x0000000e15157224 */ /* 0x000fe400078e0202 */
.L_x_18:
[----:B------:R-:W-:Y:S05]  /*13f0*/  BRA.U UP3, `(.L_x_19) ;  /* 0x0000000103407547 */ /* 0x000fea000b800000 */
[----:B------:R-:W1:Y:S08]  /*1400*/  LDC.64 R4, c[0x0][0xb10] ;  /* 0x0002c400ff047b82 */ /* 0x000e700000000a00 */
[----:B------:R-:W2:Y:S08]  /*1410*/  LDC.64 R2, c[0x0][0xb18] ;  /* 0x0002c600ff027b82 */ /* 0x000eb00000000a00 */
[----:B------:R-:W3:Y:S08]  /*1420*/  LDC R6, c[0x0][0xb20] ;  /* 0x0002c800ff067b82 */ /* 0x000ef00000000800 */
[----:B------:R-:W4:Y:S01]  /*1430*/  LDC R12, c[0x0][0xb0c] ;  /* 0x0002c300ff0c7b82 */ /* 0x000f220000000800 */
[----:B-1----:R-:W-:-:S05]  /*1440*/  IMAD.HI.U32 R4, R21, R4, RZ ;  /* 0x0000000415047227 */ /* 0x002fca00078e00ff */
[----:B------:R-:W-:Y:S01]  /*1450*/  SHF.R.U32.HI R4, RZ, R5, R4 ;  /* 0x00000005ff047219 */ /* 0x000fe20000011604 */
[----:B--2---:R-:W-:Y:S01]  /*1460*/  IMAD.HI.U32 R3, R20, R3, RZ ;  /* 0x0000000314037227 */ /* 0x004fe200078e00ff */
[----:B------:R-:W-:-:S04]  /*1470*/  ISETP.NE.AND P0, PT, R2, 0x1, PT ;  /* 0x000000010200780c */ /* 0x000fc80003f05270 */
[----:B---3--:R-:W-:-:S04]  /*1480*/  SHF.R.U32.HI R3, RZ, R6, R3 ;  /* 0x00000006ff037219 */ /* 0x008fc80000011603 */
[----:B------:R-:W-:Y:S02]  /*1490*/  SEL R3, R20, R3, !P0 ;  /* 0x0000000314037207 */ /* 0x000fe40004000000 */
[----:B----4-:R-:W-:-:S04]  /*14a0*/  ISETP.NE.AND P1, PT, R12, 0x1, PT ;  /* 0x000000010c00780c */ /* 0x010fc80003f25270 */
[----:B------:R-:W-:-:S05]  /*14b0*/  SEL R6, R21, R4, !P1 ;  /* 0x0000000415067207 */ /* 0x000fca0004800000 */
[----:B------:R-:W-:Y:S02]  /*14c0*/  IMAD.IADD R4, R3, 0x1, -R6 ;  /* 0x0000000103047824 */ /* 0x000fe400078e0a06 */
[----:B------:R-:W-:Y:S02]  /*14d0*/  IMAD.IADD R3, R6, 0x1, -R3 ;  /* 0x0000000106037824 */ /* 0x000fe400078e0a03 */
[----:B------:R-:W-:Y:S02]  /*14e0*/  IMAD R21, R4, R12, R21 ;  /* 0x0000000c04157224 */ /* 0x000fe400078e0215 */
[----:B------:R-:W-:Y:S02]  /*14f0*/  IMAD R20, R3, R2, R20 ;  /* 0x0000000203147224 */ /* 0x000fe400078e0214 */
.L_x_19:
[----:B------:R-:W-:Y:S05]  /*1500*/  BRA.U !UP1, `(.L_x_20) ;  /* 0x00000001090c7547 */ /* 0x000fea000b800000 */
[----:B------:R-:W-:Y:S01]  /*1510*/  UCGABAR_WAIT ;  /* 0x0000000000007dc7 */ /* 0x000fe20008000000 */
[----:B------:R-:W-:Y:S01]  /*1520*/  CCTL.IVALL ;  /* 0x00000000ff00798f */ /* 0x000fe20002000000 */
[----:B------:R-:W-:Y:S05]  /*1530*/  BRA `(.L_x_21) ;  /* 0x0000000000047947 */ /* 0x000fea0003800000 */
.L_x_20:
[----:B------:R-:W-:Y:S06]  /*1540*/  BAR.SYNC.DEFER_BLOCKING 0x0 ;  /* 0x0000000000007b1d */ /* 0x000fec0000010000 */
.L_x_21:
[----:B------:R-:W-:Y:S05]  /*1550*/  BRA.U UP2, `(.L_x_22) ;  /* 0x0000001102cc7547 */ /* 0x000fea000b800000 */
[----:B------:R-:W1:Y:S01]  /*1560*/  LDCU UR4, c[0x0][0x38c] ;  /* 0x00007180ff0477ac */ /* 0x000e620008000800 */
[----:B------:R-:W2:Y:S01]  /*1570*/  LDC R9, c[0x0][0x370] ;  /* 0x0000dc00ff097b82 */ /* 0x000ea20000000800 */
[----:B------:R-:W-:Y:S01]  /*1580*/  IMAD.SHL.U32 R16, R11, 0x40, RZ ;  /* 0x000000400b107824 */ /* 0x000fe200078e00ff */
[----:B------:R-:W-:Y:S01]  /*1590*/  PLOP3.LUT P1, PT, PT, PT, UP5, 0x80, 0x8 ;  /* 0x000000000008781c */ /* 0x000fe20003f2f058 */
[----:B------:R-:W-:Y:S01]  /*15a0*/  HFMA2 R12, -RZ, RZ, 0, 0 ;  /* 0x00000000ff0c7431 */ /* 0x000fe200000001ff */
[----:B------:R-:W-:Y:S01]  /*15b0*/  UISETP.NE.AND UP1, UPT, UR10, URZ, UPT ;  /* 0x000000ff0a00728c */ /* 0x000fe2000bf25270 */
[----:B------:R-:W-:Y:S01]  /*15c0*/  ISETP.NE.AND P4, PT, R10, RZ, P5 ;  /* 0x000000ff0a00720c */ /* 0x000fe20002f85270 */
[----:B------:R-:W-:Y:S01]  /*15d0*/  IMAD.MOV.U32 R15, RZ, RZ, 0x1 ;  /* 0x00000001ff0f7424 */ /* 0x000fe200078e00ff */
[----:B------:R-:W-:Y:S01]  /*15e0*/  PLOP3.LUT P1, PT, P1, PT, PT, 0x8, 0x80 ;  /* 0x000000000080781c */ /* 0x000fe20000f2e170 */
[----:B------:R-:W3:Y:S01]  /*15f0*/  LDC R0, c[0x0][0x374] ;  /* 0x0000dd00ff007b82 */ /* 0x000ee20000000800 */
[----:B------:R-:W-:Y:S01]  /*1600*/  IMAD.MOV.U32 R14, RZ, RZ, RZ ;  /* 0x000000ffff0e7224 */ /* 0x000fe200078e00ff */
[----:B------:R-:W-:Y:S01]  /*1610*/  MOV R8, 0x1 ;  /* 0x0000000100087802 */ /* 0x000fe20000000f00 */
[----:B------:R-:W-:Y:S01]  /*1620*/  IMAD.MOV.U32 R10, RZ, RZ, RZ ;  /* 0x000000ffff0a7224 */ /* 0x000fe200078e00ff */
[----:B------:R-:W-:Y:S01]  /*1630*/  LOP3.LUT R16, R16, 0x40, RZ, 0xc0, !PT ;  /* 0x0000004010107812 */ /* 0x000fe200078ec0ff */
[----:B------:R-:W4:Y:S01]  /*1640*/  LDCU.64 UR14, c[0x0][0x348] ;  /* 0x00006900ff0e77ac */ /* 0x000f220008000a00 */
[----:B-1----:R-:W-:-:S02]  /*1650*/  UIADD3 UR5, UPT, UPT, UR4, 0x3f, URZ ;  /* 0x0000003f04057890 */ /* 0x002fc4000fffe0ff */
[----:B------:R-:W-:Y:S02]  /*1660*/  USEL UR22, UR6, 0x2, UP1 ;  /* 0x0000000206167887 */ /* 0x000fe40008800000 */
[----:B------:R-:W-:Y:S01]  /*1670*/  USHF.R.S32.HI UR7, URZ, 0x1f, UR5 ;  /* 0x0000001fff077899 */ /* 0x000fe20008011405 */
[----:B------:R-:W-:-:S03]  /*1680*/  UMOV UR23, URZ ;  /* 0x000000ff00177c82 */ /* 0x000fc60008000000 */
[----:B------:R-:W-:Y:S02]  /*1690*/  ULEA.HI UR7, UR7, UR5, URZ, 0x6 ;  /* 0x0000000507077291 */ /* 0x000fe4000f8f30ff */
[----:B------:R-:W-:Y:S02]  /*16a0*/  UIADD3 UR5, UPT, UPT, UR4, -0x1, URZ ;  /* 0xffffffff04057890 */ /* 0x000fe4000fffe0ff */
[----:B------:R-:W-:Y:S02]  /*16b0*/  USHF.R.S32.HI UR7, URZ, 0x6, UR7 ;  /* 0x00000006ff077899 */ /* 0x000fe40008011407 */
[----:B------:R-:W-:Y:S02]  /*16c0*/  UISETP.GE.U32.AND UP2, UPT, UR5, -0x7f, UPT ;  /* 0xffffff810500788c */ /* 0x000fe4000bf46070 */
[----:B------:R-:W-:Y:S02]  /*16d0*/  UISETP.LT.U32.AND UP0, UPT, UR7, 0x5, UPT ;  /* 0x000000050700788c */ /* 0x000fe4000bf01070 */
[----:B------:R-:W-:-:S02]  /*16e0*/  UIADD3 UR4, UPT, UPT, UR4, 0x7e, URZ ;  /* 0x0000007e04047890 */ /* 0x000fc4000fffe0ff */
[----:B------:R-:W-:-:S04]  /*16f0*/  USEL UR5, UR7, 0x5, UP0 ;  /* 0x0000000507057887 */ /* 0x000fc80008000000 */
[----:B------:R-:W-:Y:S02]  /*1700*/  UIADD3 UR21, UPT, UPT, UR5, -0x1, URZ ;  /* 0xffffffff05157890 */ /* 0x000fe4000fffe0ff */
[----:B------:R-:W-:Y:S02]  /*1710*/  @UP2 UIADD3 UR21, UPT, UPT, UR5, URZ, URZ ;  /* 0x000000ff05152290 */ /* 0x000fe4000fffe0ff */
[----:B------:R-:W-:Y:S02]  /*1720*/  UIADD3 UR24, UPT, UPT, UR7, -UR5, URZ ;  /* 0x8000000507187290 */ /* 0x000fe4000fffe0ff */
[----:B------:R-:W-:Y:S02]  /*1730*/  UIADD3 UR13, UPT, UPT, UR21, 0x1, URZ ;  /* 0x00000001150d7890 */ /* 0x000fe4000fffe0ff */
[----:B--2-4-:R-:W-:-:S12]  /*1740*/  UIADD3 UR21, UPT, UPT, -UR21, URZ, URZ ;  /* 0x000000ff15157290 */ /* 0x014fd8000fffe1ff */
.L_x_42:
[----:B------:R-:W-:Y:S01]  /*1750*/  UISETP.NE.AND UP0, UPT, UR37, URZ, UPT ;  /* 0x000000ff2500728c */ /* 0x000fe2000bf05270 */
[----:B------:R-:W1:Y:S08]  /*1760*/  S2UR UR37, SR_CgaCtaId ;  /* 0x00000000002579c3 */ /* 0x000e700000008800 */
[----:B------:R-:W-:Y:S05]  /*1770*/  BRA.U UP0, `(.L_x_23) ;  /* 0x0000000100347547 */ /* 0x000fea000b800000 */
[----:B------:R-:W2:Y:S01]  /*1780*/  S2R R2, SR_CgaCtaId ;  /* 0x0000000000027919 */ /* 0x000ea20000008800 */
[----:B------:R-:W-:-:S04]  /*1790*/  MOV R3, 0x400 ;  /* 0x0000040000037802 */ /* 0x000fc80000000f00 */
[----:B--2---:R-:W-:Y:S02]  /*17a0*/  LEA R3, R2, R3, 0x18 ;  /* 0x0000000302037211 */ /* 0x004fe400078ec0ff */
[----:B------:R-:W-:-:S03]  /*17b0*/  SHF.L.U32 R2, R8, 0x1f, RZ ;  /* 0x0000001f08027819 */ /* 0x000fc600000006ff */
[----:B------:R-:W-:-:S04]  /*17c0*/  IMAD R3, R10, 0x8, R3 ;  /* 0x000000080a037824 */ /* 0x000fc800078e0203 */
[----:B------:R-:W2:Y:S02]  /*17d0*/  SYNCS.PHASECHK.TRANS64.TRYWAIT P0, [R3+URZ+0xf0], R2 ;  /* 0x0000f002030075a7 */ /* 0x000ea400080011ff */
[----:B--2---:R-:W-:Y:S05]  /*17e0*/  @!P0 BRA `(.L_x_24) ;  /* 0x0000006000708947 */ /* 0x004fea0003800000 */
.L_x_124:
[----:B------:R-:W-:Y:S01]  /*17f0*/  VIADD R10, R10, 0x1 ;  /* 0x000000010a0a7836 */ /* 0x000fe20000000000 */
[----:B------:R2:W-:Y:S04]  /*1800*/  SYNCS.ARRIVE.TRANS64.A1T0 RZ, [R3+URZ+0xe0], RZ ;  /* 0x0000e0ff03ff79a7 */ /* 0x0005e800081000ff */
[----:B------:R-:W-:-:S04]  /*1810*/  ISETP.NE.AND P0, PT, R10, 0x2, PT ;  /* 0x000000020a00780c */ /* 0x000fc80003f05270 */
[----:B------:R-:W-:Y:S02]  /*1820*/  SEL R10, R10, RZ, P0 ;  /* 0x000000ff0a0a7207 */ /* 0x000fe40000000000 */
[----:B--2---:R-:W-:-:S04]  /*1830*/  SEL R3, RZ, 0x1, P0 ;  /* 0x00000001ff037807 */ /* 0x004fc80000000000 */
[----:B------:R-:W-:-:S07]  /*1840*/  LOP3.LUT R8, R8, R3, RZ, 0x3c, !PT ;  /* 0x0000000308087212 */ /* 0x000fce00078e3cff */
.L_x_23:
[----:B------:R-:W-:Y:S01]  /*1850*/  UMOV UR6, 0x400 ;  /* 0x0000040000067882 */ /* 0x000fe20000000000 */
[----:B------:R-:W-:Y:S01]  /*1860*/  LEA.HI R3, R21, R21, RZ, 0x1 ;  /* 0x0000001515037211 */ /* 0x000fe200078f08ff */
[----:B-1----:R-:W-:Y:S01]  /*1870*/  ULEA UR6, UR37, UR6, 0x18 ;  /* 0x0000000625067291 */ /* 0x002fe2000f8ec0ff */
[----:B------:R-:W-:Y:S01]  /*1880*/  SHF.L.U32 R2, R15, 0x1f, RZ ;  /* 0x0000001f0f027819 */ /* 0x000fe200000006ff */
[----:B------:R-:W-:Y:S01]  /*1890*/  UISETP.GE.U32.AND UP0, UPT, UR4, 0x7f, UPT ;  /* 0x0000007f0400788c */ /* 0x000fe2000bf06070 */
[C---:B------:R-:W-:Y:S01]  /*18a0*/  R2UR UR9, R16.reuse ;  /* 0x00000000100972ca */ /* 0x040fe200000e0000 */
[----:B------:R-:W-:Y:S01]  /*18b0*/  ULEA UR8, UR23, UR6, 0x3 ;  /* 0x0000000617087291 */ /* 0x000fe2000f8e18ff */
[----:B------:R-:W-:Y:S01]  /*18c0*/  IMAD.SHL.U32 R3, R3, 0x40, RZ ;  /* 0x0000004003037824 */ /* 0x000fe200078e00ff */
[----:B------:R-:W-:Y:S01]  /*18d0*/  R2UR UR11, R16 ;  /* 0x00000000100b72ca */ /* 0x000fe200000e0000 */
[----:B------:R-:W-:-:S03]  /*18e0*/  UMOV UR25, URZ ;  /* 0x000000ff00197c82 */ /* 0x000fc60008000000 */
[----:B------:R-:W-:-:S03]  /*18f0*/  R2UR UR35, R3 ;  /* 0x00000000032372ca */ /* 0x000fc600000e0000 */
[----:B------:R1:W2:Y:S01]  /*1900*/  SYNCS.PHASECHK.TRANS64.TRYWAIT P0, [UR8+0x28], R2 ;  /* 0x00002802ff0075a7 */ /* 0x0002a20008001108 */
[----:B------:R-:W-:-:S09]  /*1910*/  R2UR UR8, R20 ;  /* 0x00000000140872ca */ /* 0x000fd200000e0000 */
[----:B------:R-:W-:-:S04]  /*1920*/  ULOP3.LUT UR35, UR9, 0xffffff80, UR35, 0xf8, !UPT ;  /* 0xffffff8009237892 */ /* 0x000fc8000f8ef823 */
[----:B------:R-:W-:Y:S01]  /*1930*/  ULEA UR11, UR8, UR11, 0x7 ;  /* 0x0000000b080b7291 */ /* 0x000fe2000f8e38ff */
[----:B------:R-:W-:Y:S11]  /*1940*/  BRA.U !UP0, `(.L_x_25) ;  /* 0x0000000108bc7547 */ /* 0x000ff6000b800000 */
[----:B------:R-:W-:Y:S01]  /*1950*/  UMOV UR16, UR21 ;  /* 0x0000001500107c82 */ /* 0x000fe20008000000 */
[----:B------:R-:W-:Y:S01]  /*1960*/  UMOV UR17, UR23 ;  /* 0x0000001700117c82 */ /* 0x000fe20008000000 */
[----:B------:R-:W-:-:S05]  /*1970*/  UMOV UR34, URZ ;  /* 0x000000ff00227c82 */ /* 0x000fca0008000000 */
.L_x_31:
[----:B------:R-:W-:Y:S01]  /*1980*/  ULEA UR33, UR17, UR6, 0x3 ;  /* 0x0000000611217291 */ /* 0x000fe2000f8e18ff */
[----:B------:R-:W-:Y:S01]  /*1990*/  @P5 MOV R3, 0x4000 ;  /* 0x0000400000035802 */ /* 0x000fe20000000f00 */
[----:B-12-4-:R-:W-:Y:S10]  /*19a0*/  @P0 BRA `(.L_x_26) ;  /* 0x00000000000c0947 */ /* 0x016ff40003800000 */
[----:B------:R-:W-:-:S04]  /*19b0*/  SHF.L.U32 R5, R15, 0x1f, RZ ;  /* 0x0000001f0f057819 */ /* 0x000fc800000006ff */
[----:B------:R-:W2:Y:S02]  /*19c0*/  SYNCS.PHASECHK.TRANS64.TRYWAIT P0, [UR33+0x28], R5 ;  /* 0x00002805ff0075a7 */ /* 0x000ea40008001121 */
[----:B--2---:R-:W-:Y:S05]  /*19d0*/  @!P0 BRA `(.L_x_27) ;  /* 0x0000006000088947 */ /* 0x004fea0003800000 */
.L_x_26:
[----:B------:R2:W-:Y:S01]  /*19e0*/  @P5 SYNCS.ARRIVE.TRANS64 RZ, [UR33], R3 ;  /* 0x00000003ffff59a7 */ /* 0x0005e20008000021 */
[----:B------:R-:W-:Y:S02]  /*19f0*/  ULOP3.LUT UR8, UR22, 0x2, URZ, 0xfc, !UPT ;  /* 0x0000000216087892 */ /* 0x000fe4000f8efcff */
[----:B------:R-:W-:Y:S02]  /*1a00*/  UIADD3 UR16, UPT, UPT, UR16, 0x1, URZ ;  /* 0x0000000110107890 */ /* 0x000fe4000fffe0ff */
[----:B------:R-:W-:Y:S02]  /*1a10*/  UISETP.NE.AND UP0, UPT, UR8, 0x2, UPT ;  /* 0x000000020800788c */ /* 0x000fe4000bf05270 */
[----:B------:R-:W-:-:S07]  /*1a20*/  UISETP.NE.AND UP2, UPT, UR16, 0x1, UPT ;  /* 0x000000011000788c */ /* 0x000fce000bf45270 */
[----:B------:R-:W-:Y:S05]  /*1a30*/  BRA.U UP0, `(.L_x_28) ;  /* 0x0000000100047547 */ /* 0x000fea000b800000 */
[----:B------:R-:W-:Y:S05]  /*1a40*/  BPT.TRAP 0x1 ;  /* 0x000000040000795c */ /* 0x000fea0000300000 */
.L_x_28:
[----:B------:R-:W-:Y:S04]  /*1a50*/  BSSY.RECONVERGENT B0, `(.L_x_29) ;  /* 0x0000003000007945 */ /* 0x000fe80003800200 */
[----:B------:R-:W-:Y:S05]  /*1a60*/  @!P4 BRA `(.L_x_30) ;  /* 0x000000000004c947 */ /* 0x000fea0003800000 */
[----:B------:R-:W-:Y:S05]  /*1a70*/  BPT.TRAP 0x1 ;  /* 0x000000040000795c */ /* 0x000fea0000300000 */
.L_x_30:
[----:B------:R-:W-:Y:S05]  /*1a80*/  BSYNC.RECONVERGENT B0 ;  /* 0x0000000000007941 */ /* 0x000fea0003800200 */
.L_x_29:
[----:B------:R-:W-:Y:S02]  /*1a90*/  UIADD3 UR23, UPT, UPT, UR17, 0x1, URZ ;  /* 0x0000000111177890 */ /* 0x000fe4000fffe0ff */
[----:B------:R-:W-:Y:S02]  /*1aa0*/  UIADD3 UR28, UP1, UPT, UR14, 0x80, URZ ;  /* 0x000000800e1c7890 */ /* 0x000fe4000ff3e0ff */
[----:B------:R-:W-:Y:S02]  /*1ab0*/  UISETP.NE.AND UP0, UPT, UR23, 0x5, UPT ;  /* 0x000000051700788c */ /* 0x000fe4000bf05270 */
[----:B------:R-:W-:Y:S02]  /*1ac0*/  ULOP3.LUT UR33, UR33, 0xfefffff8, URZ, 0xc0, !UPT ;  /* 0xfefffff821217892 */ /* 0x000fe4000f8ec0ff */
[----:B------:R-:W-:Y:S02]  /*1ad0*/  USEL UR9, URZ, 0x1, UP0 ;  /* 0x00000001ff097887 */ /* 0x000fe40008000000 */
[----:B------:R-:W-:-:S02]  /*1ae0*/  USEL UR23, UR23, URZ, UP0 ;  /* 0x000000ff17177287 */ /* 0x000fc40008000000 */
[----:B------:R-:W-:Y:S02]  /*1af0*/  UIADD3 UR26, UP0, UPT, UR14, 0x180, URZ ;  /* 0x000001800e1a7890 */ /* 0x000fe4000ff1e0ff */
[----:B------:R-:W-:Y:S01]  /*1b00*/  ULEA UR8, UR23, UR6, 0x3 ;  /* 0x0000000617087291 */ /* 0x000fe2000f8e18ff */
[----:B------:R-:W-:Y:S01]  /*1b10*/  LOP3.LUT R15, R15, UR9, RZ, 0x3c, !PT ;  /* 0x000000090f0f7c12 */ /* 0x000fe2000f8e3cff */
[----:B------:R-:W-:Y:S02]  /*1b20*/  UIADD3.X UR29, UPT, UPT, URZ, UR15, URZ, UP1, !UPT ;  /* 0x0000000fff1d7290 */ /* 0x000fe40008ffe4ff */
[----:B------:R-:W-:Y:S01]  /*1b30*/  UIADD3.X UR27, UPT, UPT, URZ, UR15, URZ, UP0, !UPT ;  /* 0x0000000fff1b7290 */ /* 0x000fe200087fe4ff */
[----:B-1----:R-:W-:Y:S01]  /*1b40*/  SHF.L.U32 R2, R15, 0x1f, RZ ;  /* 0x0000001f0f027819 */ /* 0x002fe200000006ff */
[----:B------:R-:W-:Y:S01]  /*1b50*/  UMOV UR18, 0x0 ;  /* 0x0000000000127882 */ /* 0x000fe20000000000 */
[----:B------:R-:W-:Y:S01]  /*1b60*/  UMOV UR19, 0x10000000 ;  /* 0x1000000000137882 */ /* 0x000fe20000000000 */
[----:B------:R-:W-:Y:S01]  /*1b70*/  UMOV UR10, UR34 ;  /* 0x00000022000a7c82 */ /* 0x000fe20008000000 */
[----:B------:R4:W1:Y:S01]  /*1b80*/  SYNCS.PHASECHK.TRANS64.TRYWAIT P0, [UR8+0x28], R2 ;  /* 0x00002802ff0075a7 */ /* 0x0008620008001108 */
[----:B------:R-:W-:Y:S01]  /*1b90*/  ULEA UR8, UR17, UR6, 0xc ;  /* 0x0000000611087291 */ /* 0x000fe2000f8e60ff */
[----:B------:R-:W-:Y:S01]  /*1ba0*/  UMOV UR12, UR36 ;  /* 0x00000024000c7c82 */ /* 0x000fe20008000000 */
[----:B------:R-:W-:-:S02]  /*1bb0*/  UMOV UR9, UR33 ;  /* 0x0000002100097c82 */ /* 0x000fc40008000000 */
[----:B------:R-:W-:Y:S02]  /*1bc0*/  UIADD3 UR32, UPT, UPT, UR8, 0x4300, URZ ;  /* 0x0000430008207890 */ /* 0x000fe4000fffe0ff */
[----:B------:R-:W-:Y:S01]  /*1bd0*/  UIADD3 UR8, UPT, UPT, UR8, 0x9300, URZ ;  /* 0x0000930008087890 */ /* 0x000fe2000fffe0ff */
[----:B------:R-:W-:Y:S01]  /*1be0*/  UMOV UR25, UR13 ;  /* 0x0000000d00197c82 */ /* 0x000fe20008000000 */
[----:B------:R-:W-:-:S05]  /*1bf0*/  UMOV UR17, UR23 ;  /* 0x0000001700117c82 */ /* 0x000fca0008000000 */
[----:B------:R2:W-:Y:S02]  /*1c00*/  UTMALDG.3D.2CTA [UR32], [UR28], desc[UR18] ;  /* 0x000012201c0075b4 */ /* 0x0005e40008211000 */
[----:B------:R4:W-:Y:S01]  /*1c10*/  UTMALDG.3D.2CTA [UR8], [UR26], desc[UR18] ;  /* 0x000012081a0075b4 */ /* 0x0009e20008211000 */
[----:B--2---:R-:W-:Y:S01]  /*1c20*/  UIADD3 UR34, UPT, UPT, UR34, 0x40, URZ ;  /* 0x0000004022227890 */ /* 0x004fe2000fffe0ff */
[----:B------:R-:W-:Y:S11]  /*1c30*/  BRA.U UP2, `(.L_x_31) ;  /* 0xfffffffd02507547 */ /* 0x000ff6000b83ffff */
.L_x_25:
[----:B----4-:R-:W-:Y:S01]  /*1c40*/  ULEA UR8, UR23, UR6, 0x3 ;  /* 0x0000000617087291 */ /* 0x010fe2000f8e18ff */
[----:B-1----:R-:W-:Y:S01]  /*1c50*/  SHF.L.U32 R2, R15, 0x1f, RZ ;  /* 0x0000001f0f027819 */ /* 0x002fe200000006ff */
[----:B------:R-:W-:Y:S01]  /*1c60*/  @!P1 SYNCS.ARRIVE.TRANS64.A1T0 RZ, [UR6+0x78], RZ ;  /* 0x000078ffffff99a7 */ /* 0x000fe20008100006 */
[----:B------:R-:W-:-:S06]  /*1c70*/  UISETP.GT.AND UP0, UPT, UR7, UR5, UPT ;  /* 0x000000050700728c */ /* 0x000fcc000bf04270 */
[----:B--2---:R1:W2:Y:S03]  /*1c80*/  SYNCS.PHASECHK.TRANS64.TRYWAIT P0, [UR8+0x28], R2 ;  /* 0x00002802ff0075a7 */ /* 0x0042a60008001108 */
[----:B------:R-:W-:Y:S05]  /*1c90*/  BRA.U !UP0, `(.L_x_32) ;  /* 0x0000000108bc7547 */ /* 0x000fea000b800000 */
[----:B------:R-:W-:Y:S01]  /*1ca0*/  UIADD3 UR26, UPT, UPT, UR24, UR25, URZ ;  /* 0x00000019181a7290 */ /* 0x000fe2000fffe0ff */
[----:B------:R-:W-:-:S11]  /*1cb0*/  UMOV UR27, UR23 ;  /* 0x00000017001b7c82 */ /* 0x000fd60008000000 */
.L_x_38:
[----:B------:R-:W-:Y:S01]  /*1cc0*/  ULEA UR17, UR27, UR6, 0x3 ;  /* 0x000000061b117291 */ /* 0x000fe2000f8e18ff */
[----:B--2---:R-:W-:Y:S01]  /*1cd0*/  @P5 MOV R3, 0x4000 ;  /* 0x0000400000035802 */ /* 0x004fe20000000f00 */
[----:B-12---:R-:W-:Y:S10]  /*1ce0*/  @P0 BRA `(.L_x_33) ;  /* 0x00000000000c0947 */ /* 0x006ff40003800000 */
[----:B------:R-:W-:-:S04]  /*1cf0*/  SHF.L.U32 R5, R15, 0x1f, RZ ;  /* 0x0000001f0f057819 */ /* 0x000fc800000006ff */
[----:B------:R-:W2:Y:S02]  /*1d00*/  SYNCS.PHASECHK.TRANS64.TRYWAIT P0, [UR17+0x28], R5 ;  /* 0x00002805ff0075a7 */ /* 0x000ea40008001111 */
[----:B--2---:R-:W-:Y:S05]  /*1d10*/  @!P0 BRA `(.L_x_34) ;  /* 0x0000005c00508947 */ /* 0x004fea0003800000 */
.L_x_33:
[----:B------:R2:W-:Y:S01]  /*1d20*/  @P5 SYNCS.ARRIVE.TRANS64 RZ, [UR17], R3 ;  /* 0x00000003ffff59a7 */ /* 0x0005e20008000011 */
[----:B------:R-:W-:-:S04]  /*1d30*/  ULOP3.LUT UR8, UR22, 0x2, URZ, 0xfc, !UPT ;  /* 0x0000000216087892 */ /* 0x000fc8000f8efcff */
[----:B------:R-:W-:-:S09]  /*1d40*/  UISETP.NE.AND UP0, UPT, UR8, 0x2, UPT ;  /* 0x000000020800788c */ /* 0x000fd2000bf05270 */
[----:B------:R-:W-:Y:S05]  /*1d50*/  BRA.U UP0, `(.L_x_35) ;  /* 0x0000000100047547 */ /* 0x000fea000b800000 */
[----:B------:R-:W-:Y:S05]  /*1d60*/  BPT.TRAP 0x1 ;  /* 0x000000040000795c */ /* 0x000fea0000300000 */
.L_x_35:
[----:B------:R-:W-:Y:S04]  /*1d70*/  BSSY.RECONVERGENT B0, `(.L_x_36) ;  /* 0x0000003000007945 */ /* 0x000fe80003800200 */
[----:B------:R-:W-:Y:S05]  /*1d80*/  @!P4 BRA `(.L_x_37) ;  /* 0x000000000004c947 */ /* 0x000fea0003800000 */
[----:B------:R-:W-:Y:S05]  /*1d90*/  BPT.TRAP 0x1 ;  /* 0x000000040000795c */ /* 0x000fea0000300000 */
.L_x_37:
[----:B------:R-:W-:Y:S05]  /*1da0*/  BSYNC.RECONVERGENT B0 ;  /* 0x0000000000007941 */ /* 0x000fea0003800200 */
.L_x_36:
[----:B------:R-:W-:Y:S02]  /*1db0*/  UIADD3 UR23, UPT, UPT, UR27, 0x1, URZ ;  /* 0x000000011b177890 */ /* 0x000fe4000fffe0ff */
[----:B------:R-:W-:Y:S02]  /*1dc0*/  UIADD3 UR32, UP1, UPT, UR14, 0x80, URZ ;  /* 0x000000800e207890 */ /* 0x000fe4000ff3e0ff */
[----:B------:R-:W-:Y:S02]  /*1dd0*/  UISETP.NE.AND UP0, UPT, UR23, 0x5, UPT ;  /* 0x000000051700788c */ /* 0x000fe4000bf05270 */
[----:B------:R-:W-:Y:S02]  /*1de0*/  USHF.L.U32 UR18, UR25, 0x6, URZ ;  /* 0x0000000619127899 */ /* 0x000fe400080006ff */
[----:B------:R-:W-:Y:S02]  /*1df0*/  USEL UR9, URZ, 0x1, UP0 ;  /* 0x00000001ff097887 */ /* 0x000fe40008000000 */
[----:B------:R-:W-:-:S02]  /*1e00*/  USEL UR23, UR23, URZ, UP0 ;  /* 0x000000ff17177287 */ /* 0x000fc40008000000 */
[----:B------:R-:W-:Y:S02]  /*1e10*/  UIADD3 UR30, UP0, UPT, UR14, 0x180, URZ ;  /* 0x000001800e1e7890 */ /* 0x000fe4000ff1e0ff */
[----:B------:R-:W-:Y:S01]  /*1e20*/  ULEA UR8, UR23, UR6, 0x3 ;  /* 0x0000000617087291 */ /* 0x000fe2000f8e18ff */
[----:B------:R-:W-:Y:S01]  /*1e30*/  LOP3.LUT R15, R15, UR9, RZ, 0x3c, !PT ;  /* 0x000000090f0f7c12 */ /* 0x000fe2000f8e3cff */
[----:B------:R-:W-:Y:S02]  /*1e40*/  ULOP3.LUT UR17, UR17, 0xfefffff8, URZ, 0xc0, !UPT ;  /* 0xfefffff811117892 */ /* 0x000fe4000f8ec0ff */
[----:B------:R-:W-:Y:S01]  /*1e50*/  UIADD3.X UR33, UPT, UPT, URZ, UR15, URZ, UP1, !UPT ;  /* 0x0000000fff217290 */ /* 0x000fe20008ffe4ff */
[----:B-1----:R-:W-:Y:S01]  /*1e60*/  SHF.L.U32 R2, R15, 0x1f, RZ ;  /* 0x0000001f0f027819 */ /* 0x002fe200000006ff */
[----:B------:R-:W-:Y:S01]  /*1e70*/  UIADD3.X UR31, UPT, UPT, URZ, UR15, URZ, UP0, !UPT ;  /* 0x0000000fff1f7290 */ /* 0x000fe200087fe4ff */
[----:B------:R-:W-:Y:S02]  /*1e80*/  UMOV UR28, 0x0 ;  /* 0x00000000001c7882 */ /* 0x000fe40000000000 */
[----:B------:R4:W1:Y:S01]  /*1e90*/  SYNCS.PHASECHK.TRANS64.TRYWAIT P0, [UR8+0x28], R2 ;  /* 0x00002802ff0075a7 */ /* 0x0008620008001108 */
[----:B------:R-:W-:Y:S01]  /*1ea0*/  ULEA UR8, UR27, UR6, 0xc ;  /* 0x000000061b087291 */ /* 0x000fe2000f8e60ff */
[----:B------:R-:W-:Y:S01]  /*1eb0*/  UMOV UR29, 0x10000000 ;  /* 0x10000000001d7882 */ /* 0x000fe20000000000 */
[----:B------:R-:W-:-:S02]  /*1ec0*/  UMOV UR19, UR35 ;  /* 0x0000002300137c82 */ /* 0x000fc40008000000 */
[----:B------:R-:W-:Y:S02]  /*1ed0*/  UIADD3 UR16, UPT, UPT, UR8, 0x4300, URZ ;  /* 0x0000430008107890 */ /* 0x000fe4000fffe0ff */
[----:B------:R-:W-:Y:S01]  /*1ee0*/  UIADD3 UR8, UPT, UPT, UR8, 0x9300, URZ ;  /* 0x0000930008087890 */ /* 0x000fe2000fffe0ff */
[----:B------:R-:W-:Y:S01]  /*1ef0*/  UMOV UR20, UR36 ;  /* 0x0000002400147c82 */ /* 0x000fe20008000000 */
[----:B------:R-:W-:Y:S01]  /*1f00*/  UMOV UR12, UR36 ;  /* 0x00000024000c7c82 */ /* 0x000fe20008000000 */
[----:B------:R-:W-:Y:S01]  /*1f10*/  UMOV UR9, UR17 ;  /* 0x0000001100097c82 */ /* 0x000fe20008000000 */
[----:B------:R-:W-:Y:S01]  /*1f20*/  UMOV UR10, UR18 ;  /* 0x00000012000a7c82 */ /* 0x000fe20008000000 */
[----:B------:R-:W-:Y:S02]  /*1f30*/  UIADD3 UR25, UPT, UPT, UR25, 0x1, URZ ;  /* 0x0000000119197890 */ /* 0x000fe4000fffe0ff */
[----:B------:R4:W-:Y:S01]  /*1f40*/  UTMALDG.3D.2CTA [UR16], [UR32], desc[UR28] ;  /* 0x00001c10200075b4 */ /* 0x0009e20008211000 */
[----:B------:R-:W-:Y:S01]  /*1f50*/  UMOV UR27, UR23 ;  /* 0x00000017001b7c82 */ /* 0x000fe20008000000 */
[----:B------:R-:W-:Y:S01]  /*1f60*/  UISETP.NE.AND UP0, UPT, UR25, UR26, UPT ;  /* 0x0000001a1900728c */ /* 0x000fe2000bf05270 */
[----:B------:R4:W-:Y:S08]  /*1f70*/  UTMALDG.3D.2CTA [UR8], [UR30], desc[UR28] ;  /* 0x00001c081e0075b4 */ /* 0x0009f00008211000 */
[----:B----4-:R-:W-:Y:S05]  /*1f80*/  BRA.U UP0, `(.L_x_38) ;  /* 0xfffffffd004c7547 */ /* 0x010fea000b83ffff */
.L_x_32:
[----:B-1----:R-:W-:Y:S01]  /*1f90*/  LEA R2, R14, UR6, 0x3 ;  /* 0x000000060e027c11 */ /* 0x002fe2000f8e18ff */
[----:B------:R-:W-:Y:S01]  /*1fa0*/  NOP ;  /* 0x0000000000007918 */ /* 0x000fe20000000000 */
[----:B--2---:R-:W-:Y:S02]  /*1fb0*/  SHF.L.U32 R3, R12, 0x1f, RZ ;  /* 0x0000001f0c037819 */ /* 0x004fe400000006ff */
[----:B------:R-:W-:Y:S02]  /*1fc0*/  LEA R4, R14, UR6, 0x4 ;  /* 0x000000060e047c11 */ /* 0x000fe4000f8e20ff */
[----:B------:R-:W1:Y:S02]  /*1fd0*/  SYNCS.PHASECHK.TRANS64.TRYWAIT P0, [R2+URZ+0x80], R3 ;  /* 0x00008003020075a7 */ /* 0x000e6400080011ff */
[----:B-1----:R-:W-:Y:S05]  /*1fe0*/  @!P0 BRA `(.L_x_39) ;  /* 0x0000005800b48947 */ /* 0x002fea0003800000 */
.L_x_127:
[----:B------:R-:W2:Y:S01]  /*1ff0*/  LDS.128 R4, [R4+0x110] ;  /* 0x0001100004047984 */ /* 0x000ea20000000c00 */
[----:B------:R-:W-:Y:S01]  /*2000*/  ISETP.GE.AND P0, PT, R40, 0x1, PT ;  /* 0x000000012800780c */ /* 0x000fe20003f06270 */
[----:B-1----:R-:W-:Y:S01]  /*2010*/  VIADD R2, R2, 0x90 ;  /* 0x0000009002027836 */ /* 0x002fe20000000000 */
[----:B------:R-:W-:Y:S01]  /*2020*/  @!PT LDS RZ, [RZ] ;  /* 0x00000000fffff984 */ /* 0x000fe20000000800 */
[----:B------:R-:W-:Y:S01]  /*2030*/  @!PT LDS RZ, [RZ] ;  /* 0x00000000fffff984 */ /* 0x000fe20000000800 */
[----:B------:R-:W-:Y:S01]  /*2040*/  @!PT LDS RZ, [RZ] ;  /* 0x00000000fffff984 */ /* 0x000fe20000000800 */
[----:B------:R-:W-:Y:S01]  /*2050*/  @!PT LDS RZ, [RZ] ;  /* 0x00000000fffff984 */ /* 0x000fe20000000800 */
[----:B------:R1:W-:Y:S06]  /*2060*/  MEMBAR.ALL.CTA ;  /* 0x0000000000007992 */ /* 0x0003ec0000008000 */
[----:B-1----:R-:W1:Y:S01]  /*2070*/  FENCE.VIEW.ASYNC.S ;  /* 0x00000000000073c6 */ /* 0x002e620000000000 */
[----:B------:R-:W-:-:S04]  /*2080*/  PRMT R2, RZ, 0x654, R2 ;  /* 0x00000654ff027816 */ /* 0x000fc80000000002 */
[----:B-1----:R1:W-:Y:S01]  /*2090*/  SYNCS.ARRIVE.TRANS64.RED.A1T0 RZ, [R2+URZ], RZ ;  /* 0x000000ff02ff79a7 */ /* 0x0023e200081004ff */
[----:B--2---:R-:W-:-:S13]  /*20a0*/  LOP3.LUT P2, RZ, R6, 0x1, RZ, 0xc0, !PT ;  /* 0x0000000106ff7812 */ /* 0x004fda000784c0ff */
[----:B------:R-:W-:Y:S01]  /*20b0*/  @P2 SHF.R.U32.HI R3, RZ, 0x10, R5 ;  /* 0x00000010ff032819 */ /* 0x000fe20000011605 */
[----:B------:R-:W-:Y:S01]  /*20c0*/  VOTEU.ANY UP0, P2 ;  /* 0x0000000000ff7886 */ /* 0x000fe20001000100 */
[----:B------:R-:W-:Y:S02]  /*20d0*/  @P2 MOV R13, R4 ;  /* 0x00000004000d2202 */ /* 0x000fe40000000f00 */
[----:B------:R-:W-:Y:S02]  /*20e0*/  @P2 R2UR.BROADCAST UR8, R3 ;  /* 0x00000000030822ca */ /* 0x000fe400008e0000 */
[----:B------:R-:W-:-:S11]  /*20f0*/  @P2 LOP3.LUT R11, R5, 0xffff, RZ, 0xc0, !PT ;  /* 0x0000ffff050b2812 */ /* 0x000fd600078ec0ff */
[----:B------:R-:W-:Y:S01]  /*2100*/  @UP0 UMOV UR36, UR8 ;  /* 0x0000000800240c82 */ /* 0x000fe20008000000 */
[----:B-1----:R-:W-:Y:S05]  /*2110*/  @!P0 BRA `(.L_x_40) ;  /* 0x0000000000b88947 */ /* 0x002fea0003800000 */
[----:B------:R-:W3:Y:S01]  /*2120*/  LDC.64 R4, c[0x0][0xb18] ;  /* 0x0002c600ff047b82 */ /* 0x000ee20000000a00 */
[----:B------:R-:W-:-:S07]  /*2130*/  ISETP.NE.AND P3, PT, R40, 0x1, PT ;  /* 0x000000012800780c */ /* 0x000fce0003f65270 */
[----:B------:R-:W1:Y:S08]  /*2140*/  LDC.64 R6, c[0x0][0xb10] ;  /* 0x0002c400ff067b82 */ /* 0x000e700000000a00 */
[----:B------:R-:W2:Y:S08]  /*2150*/  LDC R17, c[0x0][0xb20] ;  /* 0x0002c800ff117b82 */ /* 0x000eb00000000800 */
[----:B------:R-:W4:Y:S01]  /*2160*/  LDC R18, c[0x0][0xb0c] ;  /* 0x0002c300ff127b82 */ /* 0x000f220000000800 */
[----:B---3--:R-:W-:Y:S01]  /*2170*/  IMAD.HI.U32 R22, R0, R5, RZ ;  /* 0x0000000500167227 */ /* 0x008fe200078e00ff */
[----:B------:R-:W-:-:S06]  /*2180*/  ISETP.NE.AND P0, PT, R4, 0x1, PT ;  /* 0x000000010400780c */ /* 0x000fcc0003f05270 */
[----:B------:R-:W3:Y:S01]  /*2190*/  LDC.64 R2, c[0x0][0xb28] ;  /* 0x0002ca00ff027b82 */ /* 0x000ee20000000a00 */
[----:B-1----:R-:W-:-:S04]  /*21a0*/  IMAD.HI.U32 R20, R9, R6, RZ ;  /* 0x0000000609147227 */ /* 0x002fc800078e00ff */
[----:B------:R-:W-:Y:S01]  /*21b0*/  IMAD.HI.U32 R24, R13, R6, RZ ;  /* 0x000000060d187227 */ /* 0x000fe200078e00ff */
[----:B------:R-:W-:Y:S02]  /*21c0*/  SHF.R.U32.HI R20, RZ, R7, R20 ;  /* 0x00000007ff147219 */ /* 0x000fe40000011614 */
[----:B--2---:R-:W-:Y:S01]  /*21d0*/  SHF.R.U32.HI R19, RZ, R17, R22 ;  /* 0x00000011ff137219 */ /* 0x004fe20000011616 */
[----:B------:R-:W-:Y:S01]  /*21e0*/  IMAD.HI.U32 R22, R11, R5, RZ ;  /* 0x000000050b167227 */ /* 0x000fe200078e00ff */
[----:B------:R-:W-:Y:S02]  /*21f0*/  SHF.R.U32.HI R24, RZ, R7, R24 ;  /* 0x00000007ff187219 */ /* 0x000fe40000011618 */
[----:B------:R-:W-:Y:S02]  /*2200*/  SEL R19, R0, R19, !P0 ;  /* 0x0000001300137207 */ /* 0x000fe40004000000 */
[----:B------:R-:W-:Y:S02]  /*2210*/  SHF.R.U32.HI R22, RZ, R17, R22 ;  /* 0x00000011ff167219 */ /* 0x000fe40000011616 */
[----:B----4-:R-:W-:-:S02]  /*2220*/  ISETP.NE.AND P1, PT, R18, 0x1, PT ;  /* 0x000000011200780c */ /* 0x010fc40003f25270 */
[----:B------:R-:W-:Y:S02]  /*2230*/  SEL R5, R11, R22, !P0 ;  /* 0x000000160b057207 */ /* 0x000fe40004000000 */
[----:B------:R-:W-:Y:S02]  /*2240*/  SEL R21, R9, R20, !P1 ;  /* 0x0000001409157207 */ /* 0x000fe40004800000 */
[----:B------:R-:W-:Y:S01]  /*2250*/  SEL R7, R13, R24, !P1 ;  /* 0x000000180d077207 */ /* 0x000fe20004800000 */
[----:B---3--:R-:W-:Y:S01]  /*2260*/  IMAD.HI.U32 R20, R19, R2, RZ ;  /* 0x0000000213147227 */ /* 0x008fe200078e00ff */
[----:B------:R-:W-:-:S03]  /*2270*/  IADD3 R17, PT, PT, -R5, RZ, RZ ;  /* 0x000000ff05117210 */ /* 0x000fc60007ffe1ff */
        /* <DEDUP_REMOVED lines=11> */
[----:B------:R-:W-:-:S04]  /*2330*/  @!P0 IMAD.HI.U32 R20, R7, R2, RZ ;  /* 0x0000000207148227 */ /* 0x000fc800078e00ff */
[----:B------:R-:W-:Y:S01]  /*2340*/  IMAD.MOV R2, RZ, RZ, -R6 ;  /* 0x000000ffff027224 */ /* 0x000fe200078e0a06 */
[----:B------:R-:W-:-:S03]  /*2350*/  @!P0 SHF.R.U32.HI R20, RZ, R3, R20 ;  /* 0x00000003ff148219 */ /* 0x000fc60000011614 */
[----:B------:R-:W-:Y:S01]  /*2360*/  IMAD R2, R40, R2, R5 ;  /* 0x0000000228027224 */ /* 0x000fe200078e0205 */
        /* <DEDUP_REMOVED lines=9> */
.L_x_40:
[----:B------:R-:W1:Y:S02]  /*2400*/  LDCU UR8, c[0x0][0xb30] ;  /* 0x00016600ff0877ac */ /* 0x000e640008000800 */
[----:B-1----:R-:W-:-:S09]  /*2410*/  UISETP.NE.AND UP0, UPT, UR8, 0x1, UPT ;  /* 0x000000010800788c */ /* 0x002fd2000bf05270 */
[----:B------:R-:W-:Y:S05]  /*2420*/  BRA.U UP0, `(.L_x_41) ;  /* 0x0000000100407547 */ /* 0x000fea000b800000 */
[----:B------:R-:W1:Y:S08]  /*2430*/  LDC.64 R4, c[0x0][0xb10] ;  /* 0x0002c400ff047b82 */ /* 0x000e700000000a00 */
[----:B------:R-:W2:Y:S08]  /*2440*/  LDC.64 R2, c[0x0][0xb18] ;  /* 0x0002c600ff027b82 */ /* 0x000eb00000000a00 */
[----:B------:R-:W4:Y:S08]  /*2450*/  LDC R6, c[0x0][0xb20] ;  /* 0x0002c800ff067b82 */ /* 0x000f300000000800 */
[----:B------:R-:W3:Y:S01]  /*2460*/  LDC R18, c[0x0][0xb0c] ;  /* 0x0002c300ff127b82 */ /* 0x000ee20000000800 */
[----:B-1----:R-:W-:-:S05]  /*2470*/  IMAD.HI.U32 R4, R13, R4, RZ ;  /* 0x000000040d047227 */ /* 0x002fca00078e00ff */
[----:B------:R-:W-:Y:S01]  /*2480*/  SHF.R.U32.HI R4, RZ, R5, R4 ;  /* 0x00000005ff047219 */ /* 0x000fe20000011604 */
[----:B--2---:R-:W-:Y:S01]  /*2490*/  IMAD.HI.U32 R3, R11, R3, RZ ;  /* 0x000000030b037227 */ /* 0x004fe200078e00ff */
[----:B------:R-:W-:-:S04]  /*24a0*/  ISETP.NE.AND P0, PT, R2, 0x1, PT ;  /* 0x000000010200780c */ /* 0x000fc80003f05270 */
[----:B----4-:R-:W-:-:S04]  /*24b0*/  SHF.R.U32.HI R6, RZ, R6, R3 ;  /* 0x00000006ff067219 */ /* 0x010fc80000011603 */
[----:B------:R-:W-:Y:S02]  /*24c0*/  SEL R3, R11, R6, !P0 ;  /* 0x000000060b037207 */ /* 0x000fe40004000000 */
[----:B---3--:R-:W-:-:S04]  /*24d0*/  ISETP.NE.AND P1, PT, R18, 0x1, PT ;  /* 0x000000011200780c */ /* 0x008fc80003f25270 */
[----:B------:R-:W-:-:S05]  /*24e0*/  SEL R4, R13, R4, !P1 ;  /* 0x000000040d047207 */ /* 0x000fca0004800000 */
[----:B------:R-:W-:Y:S02]  /*24f0*/  IMAD.IADD R5, R3, 0x1, -R4 ;  /* 0x0000000103057824 */ /* 0x000fe400078e0a04 */
[----:B------:R-:W-:Y:S02]  /*2500*/  IMAD.IADD R3, R4, 0x1, -R3 ;  /* 0x0000000104037824 */ /* 0x000fe400078e0a03 */
[----:B------:R-:W-:Y:S02]  /*2510*/  IMAD R13, R5, R18, R13 ;  /* 0x00000012050d7224 */ /* 0x000fe400078e020d */
[----:B------:R-:W-:-:S07]  /*2520*/  IMAD R11, R3, R2, R11 ;  /* 0x00000002030b7224 */ /* 0x000fce00078e020b */
.L_x_41:
[----:B------:R-:W-:Y:S01]  /*2530*/  VIADD R14, R14, 0x1 ;  /* 0x000000010e0e7836 */ /* 0x000fe20000000000 */
[----:B------:R-:W-:Y:S01]  /*2540*/  PLOP3.LUT P1, PT, PT, PT, PT, 0x80, 0x8 ;  /* 0x000000000008781c */ /* 0x000fe20003f2f070 */
[----:B------:R-:W-:Y:S02]  /*2550*/  IMAD.IADD R21, R13, 0x1, R96 ;  /* 0x000000010d157824 */ /* 0x000fe400078e0260 */
[----:B------:R-:W-:Y:S01]  /*2560*/  IMAD.IADD R20, R11, 0x1, R94 ;  /* 0x000000010b147824 */ /* 0x000fe200078e025e */
[----:B------:R-:W-:-:S04]  /*2570*/  ISETP.NE.AND P0, PT, R14, 0x2, PT ;  /* 0x000000020e00780c */ /* 0x000fc80003f05270 */
[----:B------:R-:W-:Y:S02]  /*2580*/  SEL R3, RZ, 0x1, P0 ;  /* 0x00000001ff037807 */ /* 0x000fe40000000000 */
[----:B------:R-:W-:Y:S02]  /*2590*/  SEL R14, R14, RZ, P0 ;  /* 0x000000ff0e0e7207 */ /* 0x000fe40000000000 */
[----:B------:R-:W-:Y:S01]  /*25a0*/  LOP3.LUT R12, R12, R3, RZ, 0x3c, !PT ;  /* 0x000000030c0c7212 */ /* 0x000fe200078e3cff */
[----:B------:R-:W-:Y:S06]  /*25b0*/  @P2 BRA `(.L_x_42) ;  /* 0xfffffff000642947 */ /* 0x000fec000383ffff */
[----:B------:R-:W-:Y:S01]  /*25c0*/  UIADD3 UR6, UPT, UPT, UR6, 0x28, URZ ;  /* 0x0000002806067890 */ /* 0x000fe2000fffe0ff */
[----:B------:R-:W-:-:S03]  /*25d0*/  SHF.L.U32 R3, R15, 0x1f, RZ ;  /* 0x0000001f0f037819 */ /* 0x000fc600000006ff */
[----:B------:R-:W-:-:S09]  /*25e0*/  ULEA UR4, UR23, UR6, 0x3 ;  /* 0x0000000617047291 */ /* 0x000fd2000f8e18ff */
[----:B------:R-:W1:Y:S02]  /*25f0*/  SYNCS.PHASECHK.TRANS64.TRYWAIT P0, [UR4], R3 ;  /* 0x00000003ff0075a7 */ /* 0x000e640008001104 */
[----:B-1----:R-:W-:Y:S05]  /*2600*/  @!P0 BRA `(.L_x_43) ;  /* 0x0000005400408947 */ /* 0x002fea0003800000 */
.L_x_129:
[----:B------:R-:W-:-:S04]  /*2610*/  UIADD3 UR5, UPT, UPT, UR23, 0x1, URZ ;  /* 0x0000000117057890 */ /* 0x000fc8000fffe0ff */
[----:B------:R-:W-:-:S04]  /*2620*/  UISETP.NE.AND UP0, UPT, UR5, 0x5, UPT ;  /* 0x000000050500788c */ /* 0x000fc8000bf05270 */
[----:B------:R-:W-:Y:S02]  /*2630*/  USEL UR7, URZ, 0x1, UP0 ;  /* 0x00000001ff077887 */ /* 0x000fe40008000000 */
[----:B------:R-:W-:-:S04]  /*2640*/  USEL UR5, UR5, URZ, UP0 ;  /* 0x000000ff05057287 */ /* 0x000fc80008000000 */
[----:B------:R-:W-:Y:S01]  /*2650*/  ULEA UR4, UR5, UR6, 0x3 ;  /* 0x0000000605047291 */ /* 0x000fe2000f8e18ff */
[----:B------:R-:W-:-:S04]  /*2660*/  LOP3.LUT R2, R15, UR7, RZ, 0x3c, !PT ;  /* 0x000000070f027c12 */ /* 0x000fc8000f8e3cff */
[----:B-1----:R-:W-:-:S04]  /*2670*/  SHF.L.U32 R3, R2, 0x1f, RZ ;  /* 0x0000001f02037819 */ /* 0x002fc800000006ff */
[----:B------:R-:W1:Y:S02]  /*2680*/  SYNCS.PHASECHK.TRANS64.TRYWAIT P0, [UR4], R3 ;  /* 0x00000003ff0075a7 */ /* 0x000e640008001104 */
[----:B-1----:R-:W-:Y:S05]  /*2690*/  @!P0 BRA `(.L_x_44) ;  /* 0x0000005400348947 */ /* 0x002fea0003800000 */
.L_x_131:
        /* <DEDUP_REMOVED lines=9> */
.L_x_133:
        /* <DEDUP_REMOVED lines=9> */
.L_x_135:
[----:B------:R-:W-:-:S04]  /*27c0*/  UIADD3 UR5, UPT, UPT, UR5, 0x1, URZ ;  /* 0x0000000105057890 */ /* 0x000fc8000fffe0ff */
[----:B------:R-:W-:-:S04]  /*27d0*/  UISETP.NE.AND UP0, UPT, UR5, 0x5, UPT ;  /* 0x000000050500788c */ /* 0x000fc8000bf05270 */
[----:B------:R-:W-:Y:S02]  /*27e0*/  USEL UR4, URZ, 0x1, UP0 ;  /* 0x00000001ff047887 */ /* 0x000fe40008000000 */
[----:B------:R-:W-:-:S04]  /*27f0*/  USEL UR5, UR5, URZ, UP0 ;  /* 0x000000ff05057287 */ /* 0x000fc80008000000 */
[----:B------:R-:W-:Y:S01]  /*2800*/  ULEA UR5, UR5, UR6, 0x3 ;  /* 0x0000000605057291 */ /* 0x000fe2000f8e18ff */
[----:B-1----:R-:W-:-:S04]  /*2810*/  LOP3.LUT R3, R2, UR4, RZ, 0x3c, !PT ;  /* 0x0000000402037c12 */ /* 0x002fc8000f8e3cff */
[----:B------:R-:W-:Y:S01]  /*2820*/  SHF.L.U32 R3, R3, 0x1f, RZ ;  /* 0x0000001f03037819 */ /* 0x000fe200000006ff */
[----:B---3--:R-:W-:-:S07]  /*2830*/  IMAD.U32 R0, RZ, RZ, UR5 ;  /* 0x00000005ff007e24 */ /* 0x008fce000f8e00ff */
.L_x_47:
[----:B-1----:R1:W2:Y:S02]  /*2840*/  SYNCS.PHASECHK.TRANS64.TRYWAIT P0, [R0+URZ], R3 ;  /* 0x00000003000075a7 */ /* 0x0022a400080011ff */
[----:B--2---:R-:W-:Y:S05]  /*2850*/  @!P0 NANOSLEEP.SYNCS 0x989680 ;  /* 0x009896800000895d */ /* 0x004fea0003900000 */
[----:B------:R-:W2:Y:S02]  /*2860*/  @!P0 SYNCS.PHASECHK.TRANS64 P0, [R0+URZ], R3 ;  /* 0x00000003000085a7 */ /* 0x000ea400080010ff */
[----:B--2---:R-:W-:Y:S05]  /*2870*/  @P0 EXIT ;  /* 0x000000000000094d */ /* 0x004fea0003800000 */
[----:B------:R-:W-:Y:S05]  /*2880*/  BRA `(.L_x_47) ;  /* 0xfffffffc00ec7947 */ /* 0x000fea000383ffff */
.L_x_22:
[----:B------:R-:W-:-:S04]  /*2890*/  UISETP.NE.AND UP1, UPT, UR37, URZ, UPT ;  /* 0x000000ff2500728c */ /* 0x000fc8000bf25270 */
[----:B------:R-:W-:-:S09]  /*28a0*/  UISETP.NE.OR UP1, UPT, UR10, 0x1, UP1 ;  /* 0x000000010a00788c */ /* 0x000fd20008f25670 */
[----:B------:R-:W-:Y:S05]  /*28b0*/  BRA.U UP1, `(.L_x_48) ;  /* 0x00000005014c7547 */ /* 0x000fea000b800000 */
[----:B------:R-:W-:Y:S01]  /*28c0*/  HFMA2 R11, -RZ, RZ, 0, 0 ;  /* 0x00000000ff0b7431 */ /* 0x000fe200000001ff */
[----:B------:R-:W-:Y:S01]  /*28d0*/  ISETP.GE.U32.AND P2, PT, R10, 0x2, PT ;  /* 0x000000020a00780c */ /* 0x000fe20003f46070 */
[----:B------:R-:W-:Y:S01]  /*28e0*/  IMAD.MOV.U32 R12, RZ, RZ, 0x1 ;  /* 0x00000001ff0c7424 */ /* 0x000fe200078e00ff */
[----:B------:R-:W-:Y:S01]  /*28f0*/  CS2R R8, SRZ ;  /* 0x0000000000087805 */ /* 0x000fe2000001ff00 */
[----:B------:R-:W-:Y:S01]  /*2900*/  IMAD.MOV.U32 R3, RZ, RZ, RZ ;  /* 0x000000ffff037224 */ /* 0x000fe200078e00ff */
[----:B------:R-:W-:Y:S01]  /*2910*/  UMOV UR4, 0x400 ;  /* 0x0000040000047882 */ /* 0x000fe20000000000 */
[----:B------:R-:W-:Y:S01]  /*2920*/  UMOV UR6, URZ ;  /* 0x000000ff00067c82 */ /* 0x000fe20008000000 */
[----:B------:R-:W-:-:S12]  /*2930*/  ULEA UR37, UR37, UR4, 0x18 ;  /* 0x0000000425257291 */ /* 0x000fd8000f8ec0ff */
.L_x_52:
[----:B------:R-:W-:Y:S02]  /*2940*/  LEA R0, R3, UR37, 0x3 ;  /* 0x0000002503007c11 */ /* 0x000fe4000f8e18ff */
[----:B------:R-:W-:-:S03]  /*2950*/  SHF.L.U32 R5, R8, 0x1f, RZ ;  /* 0x0000001f08057819 */ /* 0x000fc600000006ff */
[----:B------:R-:W-:Y:S01]  /*2960*/  VIADD R4, R0, 0xf0 ;  /* 0x000000f000047836 */ /* 0x000fe20000000000 */
[----:B------:R-:W1:Y:S02]  /*2970*/  SYNCS.PHASECHK.TRANS64.TRYWAIT P0, [R0+URZ+0xe0], R5 ;  /* 0x0000e005000075a7 */ /* 0x000e6400080011ff */
[----:B-1----:R-:W-:Y:S05]  /*2980*/  @!P0 BRA `(.L_x_49) ;  /* 0x0000005000c08947 */ /* 0x002fea0003800000 */
.L_x_136:
[----:B------:R-:W-:Y:S01]  /*2990*/  ULEA UR5, UR6, UR37, 0x3 ;  /* 0x0000002506057291 */ /* 0x000fe2000f8e18ff */
[----:B------:R-:W-:Y:S01]  /*29a0*/  PRMT R4, RZ, 0x654, R4 ;  /* 0x00000654ff047816 */ /* 0x000fe20000000004 */
[----:B-1----:R-:W-:Y:S01]  /*29b0*/  @!P2 IMAD.MOV.U32 R5, RZ, RZ, 0x10 ;  /* 0x00000010ff05a424 */ /* 0x002fe200078e00ff */
[----:B------:R-:W-:Y:S01]  /*29c0*/  SHF.L.U32 R7, R12, 0x1f, RZ ;  /* 0x0000001f0c077819 */ /* 0x000fe200000006ff */
[----:B------:R-:W-:Y:S01]  /*29d0*/  UIADD3 UR4, UPT, UPT, UR5, 0x80, URZ ;  /* 0x0000008005047890 */ /* 0x000fe2000fffe0ff */
[----:B------:R1:W-:Y:S05]  /*29e0*/  SYNCS.ARRIVE.TRANS64.RED.A1T0 RZ, [R4+URZ], RZ ;  /* 0x000000ff04ff79a7 */ /* 0x0003ea00081004ff */
[----:B------:R-:W-:Y:S01]  /*29f0*/  IMAD.U32 R13, RZ, RZ, UR4 ;  /* 0x00000004ff0d7e24 */ /* 0x000fe2000f8e00ff */
[----:B------:R-:W2:Y:S04]  /*2a00*/  SYNCS.PHASECHK.TRANS64.TRYWAIT P0, [UR5+0x90], R7 ;  /* 0x00009007ff0075a7 */ /* 0x000ea80008001105 */
[----:B------:R-:W-:Y:S01]  /*2a10*/  PRMT R13, R10, 0x654, R13 ;  /* 0x000006540a0d7816 */ /* 0x000fe2000000000d */
[----:B-12---:R-:W-:Y:S06]  /*2a20*/  @!P0 BRA `(.L_x_50) ;  /* 0x0000005000ac8947 */ /* 0x006fec0003800000 */
.L_x_138:
[----:B------:R-:W-:Y:S01]  /*2a30*/  ULEA UR4, UR6, UR37, 0x4 ;  /* 0x0000002506047291 */ /* 0x000fe2000f8e20ff */
[----:B------:R-:W-:Y:S01]  /*2a40*/  SEL R2, R13, R2, !P2 ;  /* 0x000000020d027207 */ /* 0x000fe20005000000 */
[----:B------:R-:W-:Y:S01]  /*2a50*/  UIADD3 UR5, UPT, UPT, UR5, 0x80, URZ ;  /* 0x0000008005057890 */ /* 0x000fe2000fffe0ff */
[----:B-1----:R-:W-:Y:S01]  /*2a60*/  LEA R0, R11, UR37, 0x3 ;  /* 0x000000250b007c11 */ /* 0x002fe2000f8e18ff */
[----:B------:R-:W-:Y:S01]  /*2a70*/  UIADD3 UR4, UPT, UPT, UR4, 0x110, URZ ;  /* 0x0000011004047890 */ /* 0x000fe2000fffe0ff */
[----:B------:R1:W-:Y:S01]  /*2a80*/  @!P2 SYNCS.ARRIVE.TRANS64.RED RZ, [R2+URZ], R5 ;  /* 0x0000000502ffa9a7 */ /* 0x0003e200080004ff */
[----:B------:R-:W-:Y:S01]  /*2a90*/  UIADD3 UR6, UPT, UPT, UR6, 0x1, URZ ;  /* 0x0000000106067890 */ /* 0x000fe2000fffe0ff */
[----:B------:R-:W-:-:S03]  /*2aa0*/  VIADD R3, R3, 0x1 ;  /* 0x0000000103037836 */ /* 0x000fc60000000000 */
[----:B------:R-:W-:Y:S02]  /*2ab0*/  UISETP.NE.AND UP0, UPT, UR6, 0x2, UPT ;  /* 0x000000020600788c */ /* 0x000fe4000bf05270 */
[----:B------:R-:W-:Y:S01]  /*2ac0*/  ISETP.NE.AND P0, PT, R3, 0x2, PT ;  /* 0x000000020300780c */ /* 0x000fe20003f05270 */
[----:B------:R-:W-:Y:S06]  /*2ad0*/  UGETNEXTWORKID.BROADCAST [UR4], [UR5] ;  /* 0x00000000040073ca */ /* 0x000fec0008000100 */
[----:B------:R-:W-:Y:S02]  /*2ae0*/  USEL UR4, URZ, 0x1, UP0 ;  /* 0x00000001ff047887 */ /* 0x000fe40008000000 */
[----:B------:R-:W-:-:S04]  /*2af0*/  USEL UR6, UR6, URZ, UP0 ;  /* 0x000000ff06067287 */ /* 0x000fc80008000000 */
[----:B------:R-:W-:Y:S02]  /*2b00*/  LOP3.LUT R12, R12, UR4, RZ, 0x3c, !PT ;  /* 0x000000040c0c7c12 */ /* 0x000fe4000f8e3cff */
[----:B-1----:R-:W-:-:S04]  /*2b10*/  SHF.L.U32 R5, R9, 0x1f, RZ ;  /* 0x0000001f09057819 */ /* 0x002fc800000006ff */
[----:B------:R-:W1:Y:S02]  /*2b20*/  SYNCS.PHASECHK.TRANS64.TRYWAIT P1, [R0+URZ+0x80], R5 ;  /* 0x00008005000075a7 */ /* 0x000e6400080211ff */
[----:B-1----:R-:W-:Y:S05]  /*2b30*/  @!P1 BRA `(.L_x_51) ;  /* 0x0000005000809947 */ /* 0x002fea0003800000 */
.L_x_139:
[----:B------:R-:W-:Y:S01]  /*2b40*/  LEA R4, R11, UR37, 0x4 ;  /* 0x000000250b047c11 */ /* 0x000fe2000f8e20ff */
[----:B-1----:R-:W-:Y:S01]  /*2b50*/  VIADD R0, R0, 0x90 ;  /* 0x0000009000007836 */ /* 0x002fe20000000000 */
[----:B------:R-:W-:Y:S01]  /*2b60*/  SEL R3, R3, RZ, P0 ;  /* 0x000000ff03037207 */ /* 0x000fe20000000000 */
[----:B------:R-:W-:-:S03]  /*2b70*/  VIADD R11, R11, 0x1 ;  /* 0x000000010b0b7836 */ /* 0x000fc60000000000 */
[----:B------:R-:W1:Y:S01]  /*2b80*/  LDS.128 R4, [R4+0x110] ;  /* 0x0001100004047984 */ /* 0x000e620000000c00 */
[----:B------:R-:W-:Y:S02]  /*2b90*/  PRMT R0, RZ, 0x654, R0 ;  /* 0x00000654ff007816 */ /* 0x000fe40000000000 */
[C---:B------:R-:W-:Y:S01]  /*2ba0*/  ISETP.NE.AND P1, PT, R11.reuse, 0x2, PT ;  /* 0x000000020b00780c */ /* 0x040fe20003f25270 */
[----:B------:R-:W-:Y:S01]  /*2bb0*/  @!PT LDS RZ, [RZ] ;  /* 0x00000000fffff984 */ /* 0x000fe20000000800 */
[----:B------:R-:W-:Y:S01]  /*2bc0*/  @!PT LDS RZ, [RZ] ;  /* 0x00000000fffff984 */ /* 0x000fe20000000800 */
[----:B------:R-:W-:Y:S01]  /*2bd0*/  @!PT LDS RZ, [RZ] ;  /* 0x00000000fffff984 */ /* 0x000fe20000000800 */
[----:B------:R-:W-:Y:S01]  /*2be0*/  @!PT LDS RZ, [RZ] ;  /* 0x00000000fffff984 */ /* 0x000fe20000000800 */
[----:B------:R2:W-:Y:S06]  /*2bf0*/  MEMBAR.ALL.CTA ;  /* 0x0000000000007992 */ /* 0x0005ec0000008000 */
[----:B--2---:R-:W2:Y:S01]  /*2c00*/  FENCE.VIEW.ASYNC.S ;  /* 0x00000000000073c6 */ /* 0x004ea20000000000 */
[----:B------:R-:W-:Y:S01]  /*2c10*/  SEL R11, R11, RZ, P1 ;  /* 0x000000ff0b0b7207 */ /* 0x000fe20000800000 */
[----:B--2---:R2:W-:Y:S01]  /*2c20*/  SYNCS.ARRIVE.TRANS64.RED.A1T0 RZ, [R0+URZ], RZ ;  /* 0x000000ff00ff79a7 */ /* 0x0045e200081004ff */
[----:B-1----:R-:W-:-:S02]  /*2c30*/  LOP3.LUT P3, RZ, R6, 0x1, RZ, 0xc0, !PT ;  /* 0x0000000106ff7812 */ /* 0x002fc4000786c0ff */
[----:B------:R-:W-:-:S04]  /*2c40*/  SEL R5, RZ, 0x1, P0 ;  /* 0x00000001ff057807 */ /* 0x000fc80000000000 */
[----:B------:R-:W-:Y:S02]  /*2c50*/  LOP3.LUT R8, R8, R5, RZ, 0x3c, !PT ;  /* 0x0000000508087212 */ /* 0x000fe400078e3cff */
[----:B--2---:R-:W-:-:S04]  /*2c60*/  SEL R0, RZ, 0x1, P1 ;  /* 0x00000001ff007807 */ /* 0x004fc80000800000 */
[----:B------:R-:W-:Y:S01]  /*2c70*/  LOP3.LUT R9, R9, R0, RZ, 0x3c, !PT ;  /* 0x0000000009097212 */ /* 0x000fe200078e3cff */
[----:B------:R-:W-:Y:S06]  /*2c80*/  @P3 BRA `(.L_x_52) ;  /* 0xfffffffc002c3947 */ /* 0x000fec000383ffff */
[----:B------:R-:W-:Y:S01]  /*2c90*/  ULEA UR5, UR6, UR37, 0x3 ;  /* 0x0000002506057291 */ /* 0x000fe2000f8e18ff */
[----:B------:R-:W-:-:S08]  /*2ca0*/  SHF.L.U32 R3, R12, 0x1f, RZ ;  /* 0x0000001f0c037819 */ /* 0x000fd000000006ff */
[----:B------:R-:W1:Y:S02]  /*2cb0*/  SYNCS.PHASECHK.TRANS64 P0, [UR5+0x90], R3 ;  /* 0x00009003ff0075a7 */ /* 0x000e640008001005 */
[----:B-1----:R-:W-:Y:S05]  /*2cc0*/  @P0 BRA `(.L_x_53) ;  /* 0x0000000000080947 */ /* 0x002fea0003800000 */
[----:B------:R-:W1:Y:S02]  /*2cd0*/  SYNCS.PHASECHK.TRANS64.TRYWAIT P0, [UR5+0x90], R3 ;  /* 0x00009003ff0075a7 */ /* 0x000e640008001105 */
[----:B-1----:R-:W-:Y:S05]  /*2ce0*/  @!P0 BRA `(.L_x_54) ;  /* 0x0000005000288947 */ /* 0x002fea0003800000 */
.L_x_53:
[----:B------:R-:W-:-:S04]  /*2cf0*/  UIADD3 UR4, UPT, UPT, UR6, 0x1, URZ ;  /* 0x0000000106047890 */ /* 0x000fc8000fffe0ff */
[----:B------:R-:W-:-:S04]  /*2d00*/  UISETP.NE.AND UP0, UPT, UR4, 0x2, UPT ;  /* 0x000000020400788c */ /* 0x000fc8000bf05270 */
[----:B------:R-:W-:Y:S02]  /*2d10*/  USEL UR7, URZ, 0x1, UP0 ;  /* 0x00000001ff077887 */ /* 0x000fe40008000000 */
[----:B------:R-:W-:-:S04]  /*2d20*/  USEL UR4, UR4, URZ, UP0 ;  /* 0x000000ff04047287 */ /* 0x000fc80008000000 */
[----:B------:R-:W-:Y:S01]  /*2d30*/  ULEA UR4, UR4, UR37, 0x3 ;  /* 0x0000002504047291 */ /* 0x000fe2000f8e18ff */
[----:B-1----:R-:W-:-:S04]  /*2d40*/  LOP3.LUT R3, R12, UR7, RZ, 0x3c, !PT ;  /* 0x000000070c037c12 */ /* 0x002fc8000f8e3cff */
[----:B------:R-:W-:-:S04]  /*2d50*/  SHF.L.U32 R0, R3, 0x1f, RZ ;  /* 0x0000001f03007819 */ /* 0x000fc800000006ff */
[----:B------:R-:W1:Y:S02]  /*2d60*/  SYNCS.PHASECHK.TRANS64 P0, [UR4+0x90], R0 ;  /* 0x00009000ff0075a7 */ /* 0x000e640008001004 */
[----:B-1----:R-:W-:Y:S05]  /*2d70*/  @P0 EXIT ;  /* 0x000000000000094d */ /* 0x002fea0003800000 */
[----:B------:R-:W-:Y:S02]  /*2d80*/  SHF.L.U32 R3, R3, 0x1f, RZ ;  /* 0x0000001f03037819 */ /* 0x000fe400000006ff */
[----:B------:R-:W-:-:S07]  /*2d90*/  MOV R0, UR4 ;  /* 0x0000000400007c02 */ /* 0x000fce0008000f00 */
.L_x_55:
[----:B-1----:R1:W2:Y:S02]  /*2da0*/  SYNCS.PHASECHK.TRANS64.TRYWAIT P0, [R0+URZ+0x90], R3 ;  /* 0x00009003000075a7 */ /* 0x0022a400080011ff */
[----:B--2---:R-:W-:Y:S05]  /*2db0*/  @!P0 NANOSLEEP.SYNCS 0x989680 ;  /* 0x009896800000895d */ /* 0x004fea0003900000 */
[----:B------:R-:W2:Y:S02]  /*2dc0*/  @!P0 SYNCS.PHASECHK.TRANS64 P0, [R0+URZ+0x90], R3 ;  /* 0x00009003000085a7 */ /* 0x000ea400080010ff */
[----:B--2---:R-:W-:Y:S05]  /*2dd0*/  @P0 EXIT ;  /* 0x000000000000094d */ /* 0x004fea0003800000 */
[----:B------:R-:W-:Y:S05]  /*2de0*/  BRA `(.L_x_55) ;  /* 0xfffffffc00ec7947 */ /* 0x000fea000383ffff */
.L_x_48:
[----:B------:R-:W-:Y:S05]  /*2df0*/  BRA.U UP4, `(.L_x_56) ;  /* 0x0000001104a07547 */ /* 0x000fea000b800000 */
[----:B------:R-:W-:Y:S01]  /*2e00*/  UMOV UR6, 0x40 ;  /* 0x0000004000067882 */ /* 0x000fe20000000000 */
[----:B------:R-:W-:Y:S01]  /*2e10*/  NOP ;  /* 0x0000000000007918 */ /* 0x000fe20000000000 */
[----:B------:R-:W-:Y:S01]  /*2e20*/  ULEA UR6, UR37, UR6, 0x18 ;  /* 0x0000000625067291 */ /* 0x000fe2000f8ec0ff */
[----:B------:R-:W-:Y:S02]  /*2e30*/  UMOV UR7, 0x400 ;  /* 0x0000040000077882 */ /* 0x000fe40000000000 */
[----:B------:R-:W-:-:S06]  /*2e40*/  ULEA UR37, UR37, UR7, 0x18 ;  /* 0x0000000725257291 */ /* 0x000fcc000f8ec0ff */
[----:B------:R-:W1:Y:S02]  /*2e50*/  LDS.U8 R2, [UR6+0x1c] ;  /* 0x00001c06ff027984 */ /* 0x000e640008000000 */
[----:B-1----:R-:W-:-:S13]  /*2e60*/  ISETP.NE.AND P0, PT, R2, RZ, PT ;  /* 0x000000ff0200720c */ /* 0x002fda0003f05270 */
[----:B------:R-:W-:Y:S05]  /*2e70*/  @P0 BRA `(.L_x_57) ;  /* 0x0000000400080947 */ /* 0x000fea0003800000 */
[----:B------:R-:W-:Y:S02]  /*2e80*/  UISETP.NE.U32.AND UP0, UPT, UR5, 0x1, UPT ;  /* 0x000000010500788c */ /* 0x000fe4000bf05070 */
[----:B------:R-:W-:-:S07]  /*2e90*/  UIADD3 UR8, UPT, UPT, UR6, 0x8, URZ ;  /* 0x0000000806087890 */ /* 0x000fce000fffe0ff */
[----:B------:R-:W-:Y:S05]  /*2ea0*/  BRA.U !UP0, `(.L_x_58) ;  /* 0x00000001089c7547 */ /* 0x000fea000b800000 */
[----:B------:R-:W-:Y:S01]  /*2eb0*/  ELECT P0, URZ, PT ;  /* 0x0000000000ff782f */ /* 0x000fe20003800000 */
[----:B------:R-:W-:-:S12]  /*2ec0*/  BSSY B0, `(.L_x_58) ;  /* 0x0000025000007945 */ /* 0x000fd80003800000 */
[----:B------:R-:W-:Y:S05]  /*2ed0*/  @!P0 BRA `(.L_x_59) ;  /* 0x00000000008c8947 */ /* 0x000fea0003800000 */
[----:B------:R-:W-:-:S05]  /*2ee0*/  UMOV UR7, 0x10 ;  /* 0x0000001000077882 */ /* 0x000fca0000000000 */
[----:B------:R-:W-:Y:S04]  /*2ef0*/  DEPBAR.LE SB1, 0x36 ;  /* 0x00009d800000791a */ /* 0x000fe80000000000 */
[----:B------:R-:W1:Y:S02]  /*2f00*/  UTCATOMSWS.2CTA.FIND_AND_SET.ALIGN UP1, UR7, UR7 ;  /* 0x00000007000775e3 */ /* 0x000e640008220800 */
[----:B-1----:R-:W-:Y:S01]  /*2f10*/  MOV R11, UR7 ;  /* 0x00000007000b7c02 */ /* 0x002fe20008000f00 */
[----:B------:R-:W-:Y:S06]  /*2f20*/  BRA.U UP1, `(.L_x_60) ;  /* 0x0000000101187547 */ /* 0x000fec000b800000 */
.L_x_61:
[----:B------:R-:W-:Y:S05]  /*2f30*/  NANOSLEEP 0x64 ;  /* 0x000000640000795d */ /* 0x000fea0003800000 */
[----:B------:R-:W-:-:S05]  /*2f40*/  UMOV UR7, 0x10 ;  /* 0x0000001000077882 */ /* 0x000fca0000000000 */
[----:B------:R-:W-:Y:S04]  /*2f50*/  DEPBAR.LE SB1, 0x36 ;  /* 0x00009d800000791a */ /* 0x000fe80000000000 */
[----:B------:R-:W1:Y:S02]  /*2f60*/  UTCATOMSWS.2CTA.FIND_AND_SET.ALIGN UP1, UR7, UR7 ;  /* 0x00000007000775e3 */ /* 0x000e640008220800 */
[----:B-1----:R-:W-:Y:S01]  /*2f70*/  MOV R11, UR7 ;  /* 0x00000007000b7c02 */ /* 0x002fe20008000f00 */
[----:B------:R-:W-:Y:S05]  /*2f80*/  BRA.U !UP1, `(.L_x_61) ;  /* 0xfffffffd09e87547 */ /* 0x000fea000b83ffff */
.L_x_60:
[----:B------:R-:W1:Y:S01]  /*2f90*/  LDS R5, [UR6+0x10] ;  /* 0x00001006ff057984 */ /* 0x000e620008000800 */
[----:B------:R-:W-:Y:S01]  /*2fa0*/  IMAD.U32 R3, RZ, RZ, UR37 ;  /* 0x00000025ff037e24 */ /* 0x000fe2000f8e00ff */
[----:B------:R-:W-:-:S03]  /*2fb0*/  MOV R2, UR4 ;  /* 0x0000000400027c02 */ /* 0x000fc60008000f00 */
[----:B------:R-:W-:Y:S01]  /*2fc0*/  VIADD R3, R3, 0x130 ;  /* 0x0000013003037836 */ /* 0x000fe20000000000 */
[----:B-1----:R-:W-:-:S04]  /*2fd0*/  SHF.L.U32 R5, R5, 0x1f, RZ ;  /* 0x0000001f05057819 */ /* 0x002fc800000006ff */
[----:B------:R-:W1:Y:S02]  /*2fe0*/  SYNCS.PHASECHK.TRANS64.TRYWAIT P0, [UR6+0x8], R5 ;  /* 0x00000805ff0075a7 */ /* 0x000e640008001106 */
[----:B-1----:R-:W-:Y:S05]  /*2ff0*/  @P0 BRA `(.L_x_62) ;  /* 0x0000000000080947 */ /* 0x002fea0003800000 */
[----:B------:R-:W1:Y:S02]  /*3000*/  SYNCS.PHASECHK.TRANS64.TRYWAIT P0, [UR6+0x8], R5 ;  /* 0x00000805ff0075a7 */ /* 0x000e640008001106 */
[----:B-1----:R-:W-:Y:S05]  /*3010*/  @!P0 BRA `(.L_x_63) ;  /* 0x0000004c00748947 */ /* 0x002fea0003800000 */
.L_x_62:
[----:B-1----:R-:W-:Y:S01]  /*3020*/  HFMA2 R4, -RZ, RZ, 0, 5.9604644775390625e-08 ;  /* 0x00000001ff047431 */ /* 0x002fe200000001ff */
[----:B------:R-:W-:Y:S01]  /*3030*/  UPRMT UR7, UR4, 0x654, UR8 ;  /* 0x0000065404077896 */ /* 0x000fe20008000008 */
[----:B------:R-:W-:Y:S01]  /*3040*/  IMAD.MOV.U32 R6, RZ, RZ, 0xffff ;  /* 0x0000ffffff067424 */ /* 0x000fe200078e00ff */
[----:B------:R-:W-:Y:S01]  /*3050*/  PRMT R2, R2, 0x654, R3 ;  /* 0x0000065402027816 */ /* 0x000fe20000000003 */
[----:B------:R-:W-:Y:S02]  /*3060*/  IMAD.MOV.U32 R5, RZ, RZ, 0x4 ;  /* 0x00000004ff057424 */ /* 0x000fe400078e00ff */
[----:B------:R-:W-:Y:S01]  /*3070*/  IMAD.SHL.U32 R9, R11, 0x20, RZ ;  /* 0x000000200b097824 */ /* 0x000fe200078e00ff */
[----:B------:R-:W-:Y:S02]  /*3080*/  MOV R3, UR7 ;  /* 0x0000000700037c02 */ /* 0x000fe40008000f00 */
[-C--:B------:R-:W-:Y:S01]  /*3090*/  SHF.L.U32 R7, R6, R11.reuse, RZ ;  /* 0x0000000b06077219 */ /* 0x080fe200000006ff */
[----:B------:R1:W-:Y:S01]  /*30a0*/  SYNCS.ARRIVE.TRANS64.RED RZ, [UR7], R5 ;  /* 0x00000005ffff79a7 */ /* 0x0003e20008000407 */
[----:B------:R-:W-:Y:S01]  /*30b0*/  SHF.L.U32 R6, R4, R11, RZ ;  /* 0x0000000b04067219 */ /* 0x000fe200000006ff */
[----:B------:R1:W-:Y:S04]  /*30c0*/  STS [UR37+0x130], R9 ;  /* 0x00013009ff007988 */ /* 0x0003e80008000825 */
[----:B------:R1:W-:Y:S04]  /*30d0*/  STAS [R2.64], R11 ;  /* 0x0000000b02007dbd */ /* 0x0003e8000c0008ff */
[----:B------:R1:W-:Y:S04]  /*30e0*/  ATOMS.OR RZ, [UR6+0x14], R7 ;  /* 0x00001407ffff798c */ /* 0x0003e8000b000006 */
[----:B------:R1:W-:Y:S04]  /*30f0*/  ATOMS.OR RZ, [UR6+0x18], R6 ;  /* 0x00001806ffff798c */ /* 0x0003e8000b000006 */
[----:B------:R1:W-:Y:S02]  /*3100*/  ATOMS.XOR RZ, [UR6+0x10], R4 ;  /* 0x00001004ffff798c */ /* 0x0003e4000b800006 */
.L_x_59:
[----:B------:R-:W-:Y:S05]  /*3110*/  BSYNC B0 ;  /* 0x0000000000007941 */ /* 0x000fea0003800000 */
.L_x_58:
[----:B------:R-:W-:Y:S05]  /*3120*/  BRA.U UP0, `(.L_x_64) ;  /* 0x00000001006c7547 */ /* 0x000fea000b800000 */
[----:B------:R-:W-:-:S03]  /*3130*/  UMOV UR7, 0xffffffff ;  /* 0xffffffff00077882 */ /* 0x000fc60000000000 */
[----:B------:R-:W-:Y:S05]  /*3140*/  BRA.DIV UR7, `(.L_x_65) ;  /* 0x0000004e07407947 */ /* 0x000fea000b800000 */
[----:B------:R-:W-:-:S13]  /*3150*/  ELECT P6, URZ, PT ;  /* 0x0000000000ff782f */ /* 0x000fda00038c0000 */
.L_x_143:
[----:B------:R-:W-:Y:S05]  /*3160*/  @!P6 BRA `(.L_x_64) ;  /* 0x00000000005ce947 */ /* 0x000fea0003800000 */
[----:B-1----:R-:W1:Y:S02]  /*3170*/  LDS R3, [UR6+0x10] ;  /* 0x00001006ff037984 */ /* 0x002e640008000800 */
[----:B-1----:R-:W-:-:S04]  /*3180*/  SHF.L.U32 R3, R3, 0x1f, RZ ;  /* 0x0000001f03037819 */ /* 0x002fc800000006ff */
[----:B------:R-:W1:Y:S02]  /*3190*/  SYNCS.PHASECHK.TRANS64.TRYWAIT P0, [UR6+0x8], R3 ;  /* 0x00000803ff0075a7 */ /* 0x000e640008001106 */
[----:B-1----:R-:W-:Y:S05]  /*31a0*/  @P0 BRA `(.L_x_66) ;  /* 0x0000000000080947 */ /* 0x002fea0003800000 */
[----:B------:R-:W1:Y:S02]  /*31b0*/  SYNCS.PHASECHK.TRANS64.TRYWAIT P0, [UR6+0x8], R3 ;  /* 0x00000803ff0075a7 */ /* 0x000e640008001106 */
[----:B-1----:R-:W-:Y:S05]  /*31c0*/  @!P0 BRA `(.L_x_67) ;  /* 0x0000004c00408947 */ /* 0x002fea0003800000 */
.L_x_66:
[----:B------:R-:W2:Y:S01]  /*31d0*/  LDS R5, [UR37+0x130] ;  /* 0x00013025ff057984 */ /* 0x000ea20008000800 */
[----:B-1----:R-:W-:Y:S02]  /*31e0*/  HFMA2 R2, -RZ, RZ, 0, 5.9604644775390625e-08 ;  /* 0x00000001ff027431 */ /* 0x002fe400000001ff */
[----:B------:R-:W-:Y:S01]  /*31f0*/  IMAD.MOV.U32 R3, RZ, RZ, 0xffff ;  /* 0x0000ffffff037424 */ /* 0x000fe200078e00ff */
[----:B------:R-:W-:Y:S01]  /*3200*/  UPRMT UR7, UR4, 0x654, UR8 ;  /* 0x0000065404077896 */ /* 0x000fe20008000008 */
[----:B--2---:R-:W-:-:S03]  /*3210*/  IMAD.SHL.U32 R4, R5, 0x20, RZ ;  /* 0x0000002005047824 */ /* 0x004fc600078e00ff */
[-C--:B------:R-:W-:Y:S02]  /*3220*/  SHF.L.U32 R3, R3, R5.reuse, RZ ;  /* 0x0000000503037219 */ /* 0x080fe400000006ff */
[----:B------:R-:W-:Y:S01]  /*3230*/  SHF.L.U32 R5, R2, R5, RZ ;  /* 0x0000000502057219 */ /* 0x000fe200000006ff */
[----:B------:R2:W-:Y:S04]  /*3240*/  STS [UR37+0x130], R4 ;  /* 0x00013004ff007988 */ /* 0x0005e80008000825 */
[----:B------:R2:W-:Y:S04]  /*3250*/  ATOMS.OR RZ, [UR6+0x14], R3 ;  /* 0x00001403ffff798c */ /* 0x0005e8000b000006 */
[----:B------:R2:W-:Y:S01]  /*3260*/  ATOMS.OR RZ, [UR6+0x18], R5 ;  /* 0x00001805ffff798c */ /* 0x0005e2000b000006 */
[----:B------:R-:W-:Y:S03]  /*3270*/  SYNCS.ARRIVE.TRANS64.RED.A1T0 RZ, [UR7], RZ ;  /* 0x000000ffffff79a7 */ /* 0x000fe60008100407 */
[----:B------:R2:W-:Y:S01]  /*3280*/  ATOMS.XOR RZ, [UR6+0x10], R2 ;  /* 0x00001002ffff798c */ /* 0x0005e2000b800006 */
[----:B------:R-:W-:Y:S05]  /*3290*/  BRA `(.L_x_64) ;  /* 0x0000000000107947 */ /* 0x000fea0003800000 */
.L_x_57:
[----:B------:R-:W-:-:S05]  /*32a0*/  MOV R2, 0xffffffff ;  /* 0xffffffff00027802 */ /* 0x000fca0000000f00 */
[----:B------:R1:W-:Y:S02]  /*32b0*/  STS [UR37+0x130], R2 ;  /* 0x00013002ff007988 */ /* 0x0003e40008000825 */
[----:B-1----:R-:W-:Y:S02]  /*32c0*/  MOV R2, 0x32e0 ;  /* 0x000032e000027802 */ /* 0x002fe40000000f00 */
[----:B-----5:R-:W-:Y:S05]  /*32d0*/  CALL.REL.NOINC `($__internal_1_$__cuda_sm10x_tcgen05_guardrail_trap_phase_invalid_during_alloc) ;  /* 0x0000005000887944 */ /* 0x020fea0003c00000 */
.L_x_64:
[----:B------:R-:W-:Y:S05]  /*32e0*/  WARPSYNC.ALL ;  /* 0x0000000000007948 */ /* 0x000fea0003800000 */
[----:B------:R-:W3:Y:S01]  /*32f0*/  S2UR UR8, SR_CgaCtaId ;  /* 0x00000000000879c3 */ /* 0x000ee20000008800 */
[----:B------:R-:W-:Y:S01]  /*3300*/  UMOV UR6, 0x400 ;  /* 0x0000040000067882 */ /* 0x000fe20000000000 */
[----:B------:R-:W-:-:S06]  /*3310*/  NOP ;  /* 0x0000000000007918 */ /* 0x000fcc0000000000 */
[----:B------:R-:W-:Y:S06]  /*3320*/  BAR.ARV 0x6, 0xa0 ;  /* 0x0182800000007b1d */ /* 0x000fec0000002000 */
[----:B------:R-:W-:Y:S01]  /*3330*/  LOP3.LUT R0, R0, 0xffff, RZ, 0xc0, !PT ;  /* 0x0000ffff00007812 */ /* 0x000fe200078ec0ff */
[----:B-1----:R-:W-:Y:S01]  /*3340*/  IMAD.MOV.U32 R9, RZ, RZ, 0x1 ;  /* 0x00000001ff097424 */ /* 0x002fe200078e00ff */
[----:B------:R-:W-:Y:S01]  /*3350*/  LOP3.LUT R8, R8, 0xffff, RZ, 0xc0, !PT ;  /* 0x0000ffff08087812 */ /* 0x000fe200078ec0ff */
[----:B------:R-:W-:Y:S01]  /*3360*/  UMOV UR22, URZ ;  /* 0x000000ff00167c82 */ /* 0x000fe20008000000 */
[----:B------:R-:W-:Y:S01]  /*3370*/  R2UR UR12, R0 ;  /* 0x00000000000c72ca */ /* 0x000fe200000e0000 */
[----:B------:R-:W-:Y:S01]  /*3380*/  UMOV UR21, URZ ;  /* 0x000000ff00157c82 */ /* 0x000fe20008000000 */
[----:B------:R-:W-:Y:S01]  /*3390*/  R2UR UR13, R8 ;  /* 0x00000000080d72ca */ /* 0x000fe200000e0000 */
[----:B------:R-:W-:Y:S01]  /*33a0*/  IMAD.MOV.U32 R8, RZ, RZ, RZ ;  /* 0x000000ffff087224 */ /* 0x000fe200078e00ff */
[----:B------:R-:W-:Y:S01]  /*33b0*/  UMOV UR20, URZ ;  /* 0x000000ff00147c82 */ /* 0x000fe20008000000 */
[----:B------:R-:W-:-:S02]  /*33c0*/  UISETP.NE.AND UP2, UPT, UR5, URZ, UPT ;  /* 0x000000ff0500728c */ /* 0x000fc4000bf45270 */
[----:B---3--:R-:W-:Y:S01]  /*33d0*/  ULEA UR8, UR8, UR6, 0x18 ;  /* 0x0000000608087291 */ /* 0x008fe2000f8ec0ff */
[----:B------:R-:W1:Y:S03]  /*33e0*/  LDCU UR6, c[0x0][0x38c] ;  /* 0x00007180ff0677ac */ /* 0x000e660008000800 */
[----:B------:R-:W-:Y:S02]  /*33f0*/  UIADD3 UR14, UPT, UPT, UR8, 0x4300, URZ ;  /* 0x00004300080e7890 */ /* 0x000fe4000fffe0ff */
[----:B------:R-:W-:-:S03]  /*3400*/  UIADD3 UR15, UPT, UPT, UR8, 0x9300, URZ ;  /* 0x00009300080f7890 */ /* 0x000fc6000fffe0ff */
[----:B--2---:R-:W2:Y:S01]  /*3410*/  LDS R2, [UR8+0x130] ;  /* 0x00013008ff027984 */ /* 0x004ea20008000800 */
[----:B------:R-:W-:Y:S02]  /*3420*/  USHF.R.U32.HI UR14, URZ, 0x4, UR14 ;  /* 0x00000004ff0e7899 */ /* 0x000fe4000801160e */
[----:B------:R-:W-:Y:S02]  /*3430*/  USHF.R.U32.HI UR15, URZ, 0x4, UR15 ;  /* 0x00000004ff0f7899 */ /* 0x000fe4000801160f */
[----:B------:R-:W-:Y:S02]  /*3440*/  ULOP3.LUT UR14, UR14, 0x3fff, URZ, 0xc0, !UPT ;  /* 0x00003fff0e0e7892 */ /* 0x000fe4000f8ec0ff */
[----:B------:R-:W-:Y:S02]  /*3450*/  ULOP3.LUT UR15, UR15, 0x3fff, URZ, 0xc0, !UPT ;  /* 0x00003fff0f0f7892 */ /* 0x000fe4000f8ec0ff */
[----:B------:R-:W-:Y:S02]  /*3460*/  ULOP3.LUT UR14, UR14, 0x10000, URZ, 0xfc, !UPT ;  /* 0x000100000e0e7892 */ /* 0x000fe4000f8efcff */
[----:B-1----:R-:W-:-:S02]  /*3470*/  UIADD3 UR6, UPT, UPT, UR6, 0x3f, URZ ;  /* 0x0000003f06067890 */ /* 0x002fc4000fffe0ff */
[----:B------:R-:W-:Y:S02]  /*3480*/  ULOP3.LUT UR15, UR15, 0x10000, URZ, 0xfc, !UPT ;  /* 0x000100000f0f7892 */ /* 0x000fe4000f8efcff */
[----:B------:R-:W-:Y:S01]  /*3490*/  USHF.R.S32.HI UR7, URZ, 0x1f, UR6 ;  /* 0x0000001fff077899 */ /* 0x000fe20008011406 */
[----:B------:R-:W-:Y:S01]  /*34a0*/  UMOV UR28, 0x0 ;  /* 0x00000000001c7882 */ /* 0x000fe20000000000 */
[----:B------:R-:W-:Y:S02]  /*34b0*/  UMOV UR29, 0x8200490 ;  /* 0x08200490001d7882 */ /* 0x000fe40000000000 */
[----:B------:R-:W-:Y:S01]  /*34c0*/  ULEA.HI UR7, UR7, UR6, URZ, 0x6 ;  /* 0x0000000607077291 */ /* 0x000fe2000f8f30ff */
[----:B------:R-:W-:Y:S01]  /*34d0*/  UMOV UR26, 0x0 ;  /* 0x00000000001a7882 */ /* 0x000fe20000000000 */
[----:B------:R-:W-:Y:S02]  /*34e0*/  UMOV UR27, 0x8200490 ;  /* 0x08200490001b7882 */ /* 0x000fe40000000000 */
[----:B------:R-:W-:-:S04]  /*34f0*/  USHF.R.S32.HI UR7, URZ, 0x6, UR7 ;  /* 0x00000006ff077899 */ /* 0x000fc80008011407 */
[----:B------:R-:W-:-:S04]  /*3500*/  UISETP.LT.AND UP0, UPT, UR7, 0x1, UPT ;  /* 0x000000010700788c */ /* 0x000fc8000bf01270 */
[----:B------:R-:W-:Y:S01]  /*3510*/  USEL UR23, UR7, 0x1, !UP0 ;  /* 0x0000000107177887 */ /* 0x000fe2000c000000 */
[----:B--2---:R-:W-:Y:S02]  /*3520*/  R2UR UR24, R2 ;  /* 0x00000000021872ca */ /* 0x004fe400000e0000 */
[----:B------:R-:W-:-:S13]  /*3530*/  CS2R R2, SRZ ;  /* 0x0000000000027805 */ /* 0x000fda000001ff00 */
.L_x_75:
[C---:B------:R-:W-:Y:S02]  /*3540*/  LEA R0, R8.reuse, UR8, 0x3 ;  /* 0x0000000808007c11 */ /* 0x040fe4000f8e18ff */
[----:B------:R-:W-:Y:S02]  /*3550*/  SHF.L.U32 R5, R3, 0x1f, RZ ;  /* 0x0000001f03057819 */ /* 0x000fe400000006ff */
[----:B------:R-:W-:Y:S02]  /*3560*/  LEA R4, R8, UR8, 0x4 ;  /* 0x0000000808047c11 */ /* 0x000fe4000f8e20ff */
[----:B------:R-:W1:Y:S02]  /*3570*/  SYNCS.PHASECHK.TRANS64.TRYWAIT P0, [R0+URZ+0x80], R5 ;  /* 0x00008005000075a7 */ /* 0x000e6400080011ff */
[----:B-1-34-:R-:W-:Y:S05]  /*3580*/  @!P0 BRA `(.L_x_68) ;  /* 0x0000004800688947 */ /* 0x01afea0003800000 */
.L_x_144:
[----:B-1----:R-:W1:Y:S01]  /*3590*/  LDS.128 R4, [R4+0x110] ;  /* 0x0001100004047984 */ /* 0x002e620000000c00 */
[----:B------:R-:W-:Y:S02]  /*35a0*/  VIADD R0, R0, 0x90 ;  /* 0x0000009000007836 */ /* 0x000fe40000000000 */
[----:B------:R-:W-:Y:S01]  /*35b0*/  VIADD R8, R8, 0x1 ;  /* 0x0000000108087836 */ /* 0x000fe20000000000 */
[----:B------:R-:W-:Y:S01]  /*35c0*/  @!PT LDS RZ, [RZ] ;  /* 0x00000000fffff984 */ /* 0x000fe20000000800 */
[----:B------:R-:W-:Y:S01]  /*35d0*/  @!PT LDS RZ, [RZ] ;  /* 0x00000000fffff984 */ /* 0x000fe20000000800 */
[----:B------:R-:W-:Y:S01]  /*35e0*/  @!PT LDS RZ, [RZ] ;  /* 0x00000000fffff984 */ /* 0x000fe20000000800 */
[----:B------:R-:W-:Y:S01]  /*35f0*/  @!PT LDS RZ, [RZ] ;  /* 0x00000000fffff984 */ /* 0x000fe20000000800 */
[----:B------:R2:W-:Y:S06]  /*3600*/  MEMBAR.ALL.CTA ;  /* 0x0000000000007992 */ /* 0x0005ec0000008000 */
[----:B--2---:R-:W2:Y:S01]  /*3610*/  FENCE.VIEW.ASYNC.S ;  /* 0x00000000000073c6 */ /* 0x004ea20000000000 */
[----:B------:R-:W-:-:S04]  /*3620*/  PRMT R0, RZ, 0x654, R0 ;  /* 0x00000654ff007816 */ /* 0x000fc80000000000 */
[----:B--2---:R2:W-:Y:S01]  /*3630*/  SYNCS.ARRIVE.TRANS64.RED.A1T0 RZ, [R0+URZ], RZ ;  /* 0x000000ff00ff79a7 */ /* 0x0045e200081004ff */
[----:B-1----:R-:W-:Y:S01]  /*3640*/  LOP3.LUT P1, RZ, R6, 0x1, RZ, 0xc0, !PT ;  /* 0x0000000106ff7812 */ /* 0x002fe2000782c0ff */
[----:B--2---:R-:W-:-:S12]  /*3650*/  BRA.U UP2, `(.L_x_69) ;  /* 0x0000000102e07547 */ /* 0x004fd8000b800000 */
[----:B------:R-:W1:Y:S01]  /*3660*/  LDCU UR6, c[0x0][0x38c] ;  /* 0x00007180ff0677ac */ /* 0x000e620008000800 */
[----:B------:R-:W-:Y:S02]  /*3670*/  PLOP3.LUT P2, PT, PT, PT, PT, 0x80, 0x8 ;  /* 0x000000000008781c */ /* 0x000fe40003f4f070 */
[----:B------:R-:W-:Y:S01]  /*3680*/  SHF.L.U32 R5, R9, 0x1f, RZ ;  /* 0x0000001f09057819 */ /* 0x000fe200000006ff */
[----:B------:R-:W-:Y:S02]  /*3690*/  ULEA UR10, UR22, UR8, 0x3 ;  /* 0x00000008160a7291 */ /* 0x000fe4000f8e18ff */
[----:B------:R-:W-:Y:S02]  /*36a0*/  ULEA UR11, UR22, UR24, 0x6 ;  /* 0x00000018160b7291 */ /* 0x000fe4000f8e30ff */
[----:B-1----:R-:W-:-:S06]  /*36b0*/  UISETP.GE.AND UP0, UPT, UR6, 0x1, UPT ;  /* 0x000000010600788c */ /* 0x002fcc000bf06270 */
[----:B------:R-:W-:-:S05]  /*36c0*/  PLOP3.LUT P0, PT, PT, PT, UP0, 0x80, 0x8 ;  /* 0x000000000008781c */ /* 0x000fca0003f0f008 */
[----:B------:R-:W-:-:S08]  /*36d0*/  @UP0 ULEA UR6, UR21, UR8, 0x3 ;  /* 0x0000000815060291 */ /* 0x000fd0000f8e18ff */
[----:B------:R-:W-:-:S04]  /*36e0*/  @P0 SHF.L.U32 R0, R2, 0x1f, RZ ;  /* 0x0000001f02000819 */ /* 0x000fc800000006ff */
[----:B------:R1:W2:Y:S01]  /*36f0*/  @P0 SYNCS.PHASECHK.TRANS64.TRYWAIT P2, [UR6], R0 ;  /* 0x00000000ff0005a7 */ /* 0x0002a20008041106 */
[----:B------:R-:W3:Y:S02]  /*3700*/  SYNCS.PHASECHK.TRANS64.TRYWAIT P0, [UR10+0xc0], R5 ;  /* 0x0000c005ff0075a7 */ /* 0x000ee4000800110a */
[----:B-123--:R-:W-:Y:S05]  /*3710*/  @!P0 BRA `(.L_x_70) ;  /* 0x0000004800188947 */ /* 0x00efea0003800000 */
.L_x_146:
[----:B------:R-:W-:Y:S01]  /*3720*/  UMOV UR19, UR20 ;  /* 0x0000001400137c82 */ /* 0x000fe20008000000 */
[----:B------:R-:W-:Y:S05]  /*3730*/  BRA.U !UP0, `(.L_x_71) ;  /* 0x0000000108987547 */ /* 0x000fea000b800000 */
[----:B------:R-:W-:Y:S02]  /*3740*/  UIADD3 UR19, UPT, UPT, UR23, UR20, URZ ;  /* 0x0000001417137290 */ /* 0x000fe4000fffe0ff */
[----:B------:R-:W-:Y:S01]  /*3750*/  UPLOP3.LUT UP3, UPT, UPT, UPT, UPT, 0x40, 0x4 ;  /* 0x000000000004789c */ /* 0x000fe20003f6e870 */
[----:B------:R-:W-:Y:S01]  /*3760*/  UMOV UR18, UR7 ;  /* 0x0000000700127c82 */ /* 0x000fe20008000000 */
[----:B------:R-:W-:-:S09]  /*3770*/  UMOV UR17, UR21 ;  /* 0x0000001500117c82 */ /* 0x000fd20008000000 */
.L_x_74:
[----:B--2---:R-:W-:Y:S01]  /*3780*/  ULEA UR9, UR17, UR8, 0x3 ;  /* 0x0000000811097291 */ /* 0x004fe2000f8e18ff */
[----:B---3--:R-:W-:Y:S11]  /*3790*/  @P2 BRA `(.L_x_72) ;  /* 0x00000000000c2947 */ /* 0x008ff60003800000 */
[----:B-1----:R-:W-:Y:S04]  /*37a0*/  SHF.L.U32 R5, R2, 0x1f, RZ ;  /* 0x0000001f02057819 */ /* 0x002fe800000006ff */
[----:B------:R-:W1:Y:S02]  /*37b0*/  SYNCS.PHASECHK.TRANS64.TRYWAIT P0, [UR9], R5 ;  /* 0x00000005ff0075a7 */ /* 0x000e640008001109 */
[----:B-1----:R-:W-:Y:S05]  /*37c0*/  @!P0 BRA `(.L_x_73) ;  /* 0x0000004800048947 */ /* 0x002fea0003800000 */
.L_x_72:
[----:B------:R-:W-:Y:S01]  /*37d0*/  UISETP.NE.AND UP0, UPT, UR18, 0x1, UPT ;  /* 0x000000011200788c */ /* 0x000fe2000bf05270 */
[----:B------:R-:W-:Y:S01]  /*37e0*/  PLOP3.LUT P2, PT, PT, PT, PT, 0x80, 0x8 ;  /* 0x000000000008781c */ /* 0x000fe20003f4f070 */
[----:B------:R-:W-:Y:S02]  /*37f0*/  UIADD3 UR21, UPT, UPT, UR17, 0x1, URZ ;  /* 0x0000000111157890 */ /* 0x000fe4000fffe0ff */
[----:B------:R-:W-:Y:S02]  /*3800*/  ULEA UR30, UR17, UR15, 0x8 ;  /* 0x0000000f111e7291 */ /* 0x000fe4000f8e40ff */
[----:B------:R-:W-:Y:S01]  /*3810*/  UISETP.NE.AND UP1, UPT, UR21, 0x5, UPT ;  /* 0x000000051500788c */ /* 0x000fe2000bf25270 */
[----:B------:R-:W-:Y:S01]  /*3820*/  PLOP3.LUT P0, PT, PT, PT, UP0, 0x80, 0x8 ;  /* 0x000000000008781c */ /* 0x000fe20003f0f008 */
[----:B------:R-:W-:Y:S02]  /*3830*/  ULEA UR32, UR17, UR14, 0x8 ;  /* 0x0000000e11207291 */ /* 0x000fe4000f8e40ff */
[----:B------:R-:W-:Y:S02]  /*3840*/  USEL UR16, URZ, 0x1, UP1 ;  /* 0x00000001ff107887 */ /* 0x000fe40008800000 */
[----:B------:R-:W-:Y:S02]  /*3850*/  USEL UR21, UR21, URZ, UP1 ;  /* 0x000000ff15157287 */ /* 0x000fe40008800000 */
[----:B------:R-:W-:Y:S02]  /*3860*/  UIADD3 UR36, UPT, UPT, UR30, 0x2, URZ ;  /* 0x000000021e247890 */ /* 0x000fe4000fffe0ff */
[----:B------:R-:W-:Y:S01]  /*3870*/  @UP0 ULEA UR6, UR21, UR8, 0x3 ;  /* 0x0000000815060291 */ /* 0x000fe2000f8e18ff */
[----:B------:R-:W-:Y:S01]  /*3880*/  LOP3.LUT R2, R2, UR16, RZ, 0x3c, !PT ;  /* 0x0000001002027c12 */ /* 0x000fe2000f8e3cff */
[----:B------:R-:W-:Y:S02]  /*3890*/  UIADD3 UR34, UPT, UPT, UR32, 0x2, URZ ;  /* 0x0000000220227890 */ /* 0x000fe4000fffe0ff */
[----:B------:R-:W-:Y:S01]  /*38a0*/  UIADD3 UR9, UPT, UPT, UR9, 0x28, URZ ;  /* 0x0000002809097890 */ /* 0x000fe2000fffe0ff */
[----:B-1----:R-:W-:Y:S01]  /*38b0*/  @P0 SHF.L.U32 R0, R2, 0x1f, RZ ;  /* 0x0000001f02000819 */ /* 0x002fe200000006ff */
[----:B------:R-:W-:Y:S01]  /*38c0*/  UMOV UR31, 0x80004020 ;  /* 0x80004020001f7882 */ /* 0x000fe20000000000 */
[----:B------:R-:W-:Y:S01]  /*38d0*/  UMOV UR33, 0x80004020 ;  /* 0x8000402000217882 */ /* 0x000fe20000000000 */
[----:B------:R-:W-:Y:S01]  /*38e0*/  UMOV UR37, 0x80004020 ;  /* 0x8000402000257882 */ /* 0x000fe20000000000 */
[----:B------:R2:W3:Y:S01]  /*38f0*/  @P0 SYNCS.PHASECHK.TRANS64.TRYWAIT P2, [UR6], R0 ;  /* 0x00000000ff0005a7 */ /* 0x0004e20008041106 */
[----:B------:R-:W-:Y:S01]  /*3900*/  UIADD3 UR20, UPT, UPT, UR20, 0x1, URZ ;  /* 0x0000000114147890 */ /* 0x000fe2000fffe0ff */
[----:B------:R2:W-:Y:S01]  /*3910*/  UTCQMMA.2CTA gdesc[UR32], gdesc[UR30], tmem[UR11], tmem[UR28], idesc[UR29], UP3 ;  /* 0x00ff1c1e200075ea */ /* 0x0005e20009a0030b */
[----:B------:R-:W-:Y:S02]  /*3920*/  UIADD3 UR18, UPT, UPT, UR18, -0x1, URZ ;  /* 0xffffffff12127890 */ /* 0x000fe4000fffe0ff */
[----:B------:R-:W-:Y:S02]  /*3930*/  UISETP.NE.AND UP0, UPT, UR20, UR19, UPT ;  /* 0x000000131400728c */ /* 0x000fe4000bf05270 */
[----:B------:R-:W-:Y:S01]  /*3940*/  UPLOP3.LUT UP3, UPT, UPT, UPT, UPT, 0x80, 0x8 ;  /* 0x000000000008789c */ /* 0x000fe20003f6f070 */
[----:B------:R-:W-:Y:S01]  /*3950*/  UMOV UR35, 0x80004020 ;  /* 0x8000402000237882 */ /* 0x000fe20000000000 */
[----:B------:R-:W-:Y:S01]  /*3960*/  UMOV UR17, UR21 ;  /* 0x0000001500117c82 */ /* 0x000fe20008000000 */
[----:B------:R2:W-:Y:S01]  /*3970*/  UTCQMMA.2CTA gdesc[UR34], gdesc[UR36], tmem[UR11], tmem[UR26], idesc[UR27], UPT ;  /* 0x00ff1a24220075ea */ /* 0x0005e2000ba0030b */
[----:B------:R2:W-:Y:S03]  /*3980*/  UTCBAR.2CTA.MULTICAST [UR9], URZ, UR13 ;  /* 0x000000ff090073e9 */ /* 0x0005e6000820080d */
[----:B------:R-:W-:Y:S05]  /*3990*/  BRA.U UP0, `(.L_x_74) ;  /* 0xfffffffd00787547 */ /* 0x000fea000b83ffff */
.L_x_71:
[----:B------:R-:W-:Y:S01]  /*39a0*/  UIADD3 UR10, UPT, UPT, UR10, 0xa0, URZ ;  /* 0x000000a00a0a7890 */ /* 0x000fe2000fffe0ff */
[----:B------:R-:W-:-:S08]  /*39b0*/  UMOV UR20, UR19 ;  /* 0x0000001300147c82 */ /* 0x000fd00008000000 */
[----:B------:R4:W-:Y:S01]  /*39c0*/  UTCBAR.2CTA.MULTICAST [UR10], URZ, UR12 ;  /* 0x000000ff0a0073e9 */ /* 0x0009e2000820080c */
[----:B------:R-:W-:Y:S02]  /*39d0*/  NOP ;  /* 0x0000000000007918 */ /* 0x000fe40000000000 */
.L_x_69:
[----:B------:R-:W-:Y:S01]  /*39e0*/  UIADD3 UR22, UPT, UPT, UR22, 0x1, URZ ;  /* 0x0000000116167890 */ /* 0x000fe2000fffe0ff */
[----:B------:R-:W-:-:S03]  /*39f0*/  ISETP.NE.AND P0, PT, R8, 0x2, PT ;  /* 0x000000020800780c */ /* 0x000fc60003f05270 */
[----:B------:R-:W-:Y:S01]  /*3a00*/  UISETP.NE.AND UP0, UPT, UR22, 0x4, UPT ;  /* 0x000000041600788c */ /* 0x000fe2000bf05270 */
[----:B-12---:R-:W-:Y:S02]  /*3a10*/  SEL R0, RZ, 0x1, P0 ;  /* 0x00000001ff007807 */ /* 0x006fe40000000000 */
[----:B------:R-:W-:Y:S01]  /*3a20*/  SEL R8, R8, RZ, P0 ;  /* 0x000000ff08087207 */ /* 0x000fe20000000000 */
[----:B------:R-:W-:Y:S01]  /*3a30*/  USEL UR6, URZ, 0x1, UP0 ;  /* 0x00000001ff067887 */ /* 0x000fe20008000000 */
[----:B------:R-:W-:Y:S01]  /*3a40*/  LOP3.LUT R3, R3, R0, RZ, 0x3c, !PT ;  /* 0x0000000003037212 */ /* 0x000fe200078e3cff */
[----:B------:R-:W-:-:S04]  /*3a50*/  USEL UR22, UR22, URZ, UP0 ;  /* 0x000000ff16167287 */ /* 0x000fc80008000000 */
[----:B------:R-:W-:Y:S01]  /*3a60*/  LOP3.LUT R9, R9, UR6, RZ, 0x3c, !PT ;  /* 0x0000000609097c12 */ /* 0x000fe2000f8e3cff */
[----:B------:R-:W-:Y:S07]  /*3a70*/  @P1 BRA `(.L_x_75) ;  /* 0xfffffff800b01947 */ /* 0x000fee000383ffff */
[----:B------:R-:W1:Y:S01]  /*3a80*/  S2UR UR6, SR_CgaCtaId ;  /* 0x00000000000679c3 */ /* 0x000e620000008800 */
[----:B------:R-:W-:Y:S01]  /*3a90*/  ELECT P0, URZ, PT ;  /* 0x0000000000ff782f */ /* 0x000fe20003800000 */
[----:B------:R-:W-:Y:S01]  /*3aa0*/  HFMA2 R0, -RZ, RZ, 0, 5.9604644775390625e-08 ;  /* 0x00000001ff007431 */ /* 0x000fe200000001ff */
[----:B------:R-:W-:-:S05]  /*3ab0*/  UMOV UR7, 0x40 ;  /* 0x0000004000077882 */ /* 0x000fca0000000000 */
[----:B------:R-:W-:Y:S01]  /*3ac0*/  UVIRTCOUNT.DEALLOC.SMPOOL 0x80 ;  /* 0x000000800000784c */ /* 0x000fe20000000000 */
[----:B------:R-:W-:Y:S02]  /*3ad0*/  UISETP.NE.AND UP0, UPT, UR5, URZ, UPT ;  /* 0x000000ff0500728c */ /* 0x000fe4000bf05270 */
[----:B-1----:R-:W-:-:S09]  /*3ae0*/  ULEA UR6, UR6, UR7, 0x18 ;  /* 0x0000000706067291 */ /* 0x002fd2000f8ec0ff */
[----:B------:R1:W-:Y:S01]  /*3af0*/  @P0 STS.U8 [UR6+0x1c], R0 ;  /* 0x00001c00ff000988 */ /* 0x0003e20008000006 */
[----:B------:R-:W-:Y:S05]  /*3b00*/  BRA.U UP0, `(.L_x_76) ;  /* 0x0000000100a07547 */ /* 0x000fea000b800000 */
[----:B------:R-:W-:Y:S01]  /*3b10*/  UIADD3 UR5, UPT, UPT, UR8, 0xc0, URZ ;  /* 0x000000c008057890 */ /* 0x000fe2000fffe0ff */
[----:B------:R-:W-:-:S03]  /*3b20*/  SHF.L.U32 R3, R9, 0x1f, RZ ;  /* 0x0000001f09037819 */ /* 0x000fc600000006ff */
[----:B------:R-:W-:-:S09]  /*3b30*/  ULEA UR7, UR22, UR5, 0x3 ;  /* 0x0000000516077291 */ /* 0x000fd2000f8e18ff */
[----:B------:R-:W2:Y:S02]  /*3b40*/  SYNCS.PHASECHK.TRANS64.TRYWAIT P0, [UR7], R3 ;  /* 0x00000003ff0075a7 */ /* 0x000ea40008001107 */
[----:B--2---:R-:W-:Y:S05]  /*3b50*/  @!P0 BRA `(.L_x_77) ;  /* 0x0000004400388947 */ /* 0x004fea0003800000 */
.L_x_149:
[----:B------:R-:W-:-:S04]  /*3b60*/  UIADD3 UR9, UPT, UPT, UR22, 0x1, URZ ;  /* 0x0000000116097890 */ /* 0x000fc8000fffe0ff */
[----:B------:R-:W-:-:S04]  /*3b70*/  UISETP.NE.AND UP1, UPT, UR9, 0x4, UPT ;  /* 0x000000040900788c */ /* 0x000fc8000bf25270 */
[----:B----4-:R-:W-:Y:S02]  /*3b80*/  USEL UR10, URZ, 0x1, UP1 ;  /* 0x00000001ff0a7887 */ /* 0x010fe40008800000 */
[----:B------:R-:W-:-:S04]  /*3b90*/  USEL UR9, UR9, URZ, UP1 ;  /* 0x000000ff09097287 */ /* 0x000fc80008800000 */
[----:B------:R-:W-:Y:S01]  /*3ba0*/  ULEA UR7, UR9, UR5, 0x3 ;  /* 0x0000000509077291 */ /* 0x000fe2000f8e18ff */
[----:B------:R-:W-:-:S04]  /*3bb0*/  LOP3.LUT R2, R9, UR10, RZ, 0x3c, !PT ;  /* 0x0000000a09027c12 */ /* 0x000fc8000f8e3cff */
[----:B-1----:R-:W-:-:S04]  /*3bc0*/  SHF.L.U32 R3, R2, 0x1f, RZ ;  /* 0x0000001f02037819 */ /* 0x002fc800000006ff */
[----:B------:R-:W1:Y:S02]  /*3bd0*/  SYNCS.PHASECHK.TRANS64.TRYWAIT P0, [UR7], R3 ;  /* 0x00000003ff0075a7 */ /* 0x000e640008001107 */
[----:B-1----:R-:W-:Y:S05]  /*3be0*/  @!P0 BRA `(.L_x_78) ;  /* 0x00000044002c8947 */ /* 0x002fea0003800000 */
.L_x_151:
        /* <DEDUP_REMOVED lines=9> */
.L_x_153:
[----:B------:R-:W-:-:S04]  /*3c80*/  UIADD3 UR9, UPT, UPT, UR9, 0x1, URZ ;  /* 0x0000000109097890 */ /* 0x000fc8000fffe0ff */
[----:B------:R-:W-:-:S04]  /*3c90*/  UISETP.NE.AND UP1, UPT, UR9, 0x4, UPT ;  /* 0x000000040900788c */ /* 0x000fc8000bf25270 */
[----:B------:R-:W-:Y:S02]  /*3ca0*/  USEL UR7, URZ, 0x1, UP1 ;  /* 0x00000001ff077887 */ /* 0x000fe40008800000 */
[----:B------:R-:W-:-:S04]  /*3cb0*/  USEL UR9, UR9, URZ, UP1 ;  /* 0x000000ff09097287 */ /* 0x000fc80008800000 */
[----:B------:R-:W-:Y:S01]  /*3cc0*/  ULEA UR9, UR9, UR5, 0x3 ;  /* 0x0000000509097291 */ /* 0x000fe2000f8e18ff */
[----:B-1----:R-:W-:-:S04]  /*3cd0*/  LOP3.LUT R3, R2, UR7, RZ, 0x3c, !PT ;  /* 0x0000000702037c12 */ /* 0x002fc8000f8e3cff */
[----:B------:R-:W-:Y:S01]  /*3ce0*/  SHF.L.U32 R3, R3, 0x1f, RZ ;  /* 0x0000001f03037819 */ /* 0x000fe200000006ff */
[----:B------:R-:W-:-:S04]  /*3cf0*/  IMAD.U32 R0, RZ, RZ, UR9 ;  /* 0x00000009ff007e24 */ /* 0x000fc8000f8e00ff */
[----:B------:R1:W2:Y:S03]  /*3d00*/  SYNCS.PHASECHK.TRANS64.TRYWAIT P0, [R0+URZ], R3 ;  /* 0x00000003000075a7 */ /* 0x0002a600080011ff */
[----:B--2---:R-:W-:Y:S05]  /*3d10*/  @!P0 NANOSLEEP.SYNCS 0x989680 ;  /* 0x009896800000895d */ /* 0x004fea0003900000 */
[----:B------:R-:W2:Y:S02]  /*3d20*/  @!P0 SYNCS.PHASECHK.TRANS64 P0, [R0+URZ], R3 ;  /* 0x00000003000085a7 */ /* 0x000ea400080010ff */
[----:B--2---:R-:W-:Y:S05]  /*3d30*/  @P0 BRA `(.L_x_80) ;  /* 0x0000000000200947 */ /* 0x004fea0003800000 */
.L_x_81:
[----:B--2---:R2:W4:Y:S02]  /*3d40*/  SYNCS.PHASECHK.TRANS64.TRYWAIT P0, [R0+URZ], R3 ;  /* 0x00000003000075a7 */ /* 0x00452400080011ff */
[----:B----4-:R-:W-:Y:S05]  /*3d50*/  @!P0 NANOSLEEP.SYNCS 0x989680 ;  /* 0x009896800000895d */ /* 0x010fea0003900000 */
[----:B------:R-:W4:Y:S02]  /*3d60*/  @!P0 SYNCS.PHASECHK.TRANS64 P0, [R0+URZ], R3 ;  /* 0x00000003000085a7 */ /* 0x000f2400080010ff */
[----:B----4-:R-:W-:Y:S05]  /*3d70*/  @!P0 BRA `(.L_x_81) ;  /* 0xfffffffc00f08947 */ /* 0x010fea000383ffff */
[----:B------:R-:W-:Y:S05]  /*3d80*/  BRA `(.L_x_80) ;  /* 0x00000000000c7947 */ /* 0x000fea0003800000 */
.L_x_76:
[----:B------:R-:W-:-:S04]  /*3d90*/  UIADD3 UR5, UPT, UPT, UR8, 0x100, URZ ;  /* 0x0000010008057890 */ /* 0x000fc8000fffe0ff */
[----:B------:R-:W-:-:S09]  /*3da0*/  UPRMT UR5, UR4, 0x654, UR5 ;  /* 0x0000065404057896 */ /* 0x000fd20008000005 */
[----:B------:R-:W-:Y:S03]  /*3db0*/  SYNCS.ARRIVE.TRANS64.RED.A1T0 RZ, [UR5], RZ ;  /* 0x000000ffffff79a7 */ /* 0x000fe60008100405 */
.L_x_80:
[----:B-12---:R-:W-:Y:S01]  /*3dc0*/  SHF.L.U32 R3, RZ, 0x1f, RZ ;  /* 0x0000001fff037819 */ /* 0x006fe200000006ff */
[----:B------:R-:W-:Y:S01]  /*3dd0*/  UIADD3 UR5, UPT, UPT, UR8, 0x100, URZ ;  /* 0x0000010008057890 */ /* 0x000fe2000fffe0ff */
[----:B------:R-:W-:Y:S02]  /*3de0*/  PLOP3.LUT P0, PT, PT, PT, UP0, 0x80, 0x8 ;  /* 0x000000000008781c */ /* 0x000fe40003f0f008 */
[----:B------:R-:W1:Y:S02]  /*3df0*/  SYNCS.PHASECHK.TRANS64.TRYWAIT P1, [UR8+0x100], R3 ;  /* 0x00010003ff0075a7 */ /* 0x000e640008021108 */
[----:B-1----:R-:W-:Y:S09]  /*3e00*/  @!P1 BRA `(.L_x_82) ;  /* 0x0000004000d49947 */ /* 0x002ff20003800000 */
.L_x_155:
[----:B------:R-:W-:Y:S01]  /*3e10*/  @!UP0 UPRMT UR5, UR4, 0x654, UR5 ;  /* 0x0000065404058896 */ /* 0x000fe20008000005 */
[----:B------:R-:W-:Y:S02]  /*3e20*/  UMOV UR8, 0xffff ;  /* 0x0000ffff00087882 */ /* 0x000fe40000000000 */
[----:B------:R-:W-:-:S06]  /*3e30*/  UMOV UR4, 0x1 ;  /* 0x0000000100047882 */ /* 0x000fcc0000000000 */
[----:B------:R-:W-:Y:S01]  /*3e40*/  @!P0 SYNCS.ARRIVE.TRANS64.RED.A1T0 RZ, [UR5], RZ ;  /* 0x000000ffffff89a7 */ /* 0x000fe20008100405 */
[----:B------:R-:W-:Y:S01]  /*3e50*/  NOP ;  /* 0x0000000000007918 */ /* 0x000fe20000000000 */
[----:B-1----:R-:W1:Y:S01]  /*3e60*/  LDS R0, [UR6+0x14] ;  /* 0x00001406ff007984 */ /* 0x002e620008000800 */
[----:B------:R-:W-:-:S04]  /*3e70*/  ULOP3.LUT UR5, UR24, 0xffff, URZ, 0xc0, !UPT ;  /* 0x0000ffff18057892 */ /* 0x000fc8000f8ec0ff */
[----:B------:R-:W-:-:S04]  /*3e80*/  USHF.R.U32.HI UR5, URZ, 0x5, UR5 ;  /* 0x00000005ff057899 */ /* 0x000fc80008011605 */
[----:B------:R-:W-:Y:S02]  /*3e90*/  USHF.L.U32 UR8, UR8, UR5, URZ ;  /* 0x0000000508087299 */ /* 0x000fe400080006ff */
[----:B------:R-:W-:-:S04]  /*3ea0*/  USHF.L.U32 UR4, UR4, UR5, URZ ;  /* 0x0000000504047299 */ /* 0x000fc800080006ff */
[----:B-1----:R-:W-:-:S04]  /*3eb0*/  LOP3.LUT R0, R0, UR8, RZ, 0xc0, !PT ;  /* 0x0000000800007c12 */ /* 0x002fc8000f8ec0ff */
[----:B------:R-:W-:-:S13]  /*3ec0*/  ISETP.NE.AND P0, PT, R0, UR8, PT ;  /* 0x0000000800007c0c */ /* 0x000fda000bf05270 */
[----:B------:R-:W-:Y:S05]  /*3ed0*/  @P0 BRA `(.L_x_83) ;  /* 0x0000000000580947 */ /* 0x000fea0003800000 */
[----:B------:R-:W1:Y:S02]  /*3ee0*/  LDS R0, [UR6+0x18] ;  /* 0x00001806ff007984 */ /* 0x000e640008000800 */
[----:B-1----:R-:W-:-:S04]  /*3ef0*/  LOP3.LUT R0, R0, UR4, RZ, 0xc0, !PT ;  /* 0x0000000400007c12 */ /* 0x002fc8000f8ec0ff */
[----:B------:R-:W-:-:S13]  /*3f00*/  ISETP.NE.AND P0, PT, R0, UR4, PT ;  /* 0x0000000400007c0c */ /* 0x000fda000bf05270 */
[----:B------:R-:W-:Y:S05]  /*3f10*/  @P0 BRA `(.L_x_84) ;  /* 0x00000000003c0947 */ /* 0x000fea0003800000 */
[----:B------:R-:W1:Y:S01]  /*3f20*/  S2R R2, SR_LANEID ;  /* 0x0000000000027919 */ /* 0x000e620000000000 */
[----:B------:R-:W-:Y:S01]  /*3f30*/  ULOP3.LUT UR8, URZ, UR8, URZ, 0x33, !UPT ;  /* 0x00000008ff087292 */ /* 0x000fe2000f8e33ff */
[----:B------:R-:W-:Y:S01]  /*3f40*/  LOP3.LUT R4, RZ, UR4, RZ, 0x33, !PT ;  /* 0x00000004ff047c12 */ /* 0x000fe2000f8e33ff */
[----:B------:R-:W-:Y:S02]  /*3f50*/  VOTEU.ANY UR7, UPT, PT ;  /* 0x0000000000077886 */ /* 0x000fe400038e0100 */
[----:B------:R-:W-:Y:S01]  /*3f60*/  UFLO.U32 UR7, UR7 ;  /* 0x00000007000772bd */ /* 0x000fe200080e0000 */
[----:B------:R-:W2:Y:S01]  /*3f70*/  REDUX UR4, R4 ;  /* 0x00000000040473c4 */ /* 0x000ea20000000000 */
[----:B------:R-:W-:-:S06]  /*3f80*/  IMAD.U32 R0, RZ, RZ, UR8 ;  /* 0x00000008ff007e24 */ /* 0x000fcc000f8e00ff */
[----:B------:R1:W-:Y:S01]  /*3f90*/  UTCATOMSWS.AND URZ, UR8 ;  /* 0x0000000800ff79e3 */ /* 0x0003e20008000000 */
[----:B------:R-:W3:Y:S01]  /*3fa0*/  REDUX UR5, R0 ;  /* 0x00000000000573c4 */ /* 0x000ee20000000000 */
[----:B-1----:R-:W-:Y:S01]  /*3fb0*/  ISETP.EQ.U32.AND P0, PT, R2, UR7, PT ;  /* 0x0000000702007c0c */ /* 0x002fe2000bf02070 */
[----:B--2---:R-:W-:Y:S01]  /*3fc0*/  IMAD.U32 R2, RZ, RZ, UR4 ;  /* 0x00000004ff027e24 */ /* 0x004fe2000f8e00ff */
[----:B---3--:R-:W-:-:S11]  /*3fd0*/  MOV R3, UR5 ;  /* 0x0000000500037c02 */ /* 0x008fd60008000f00 */
[----:B------:R1:W-:Y:S04]  /*3fe0*/  @P0 ATOMS.AND RZ, [UR6+0x14], R3 ;  /* 0x00001403ffff098c */ /* 0x0003e8000a800006 */
[----:B------:R1:W-:Y:S01]  /*3ff0*/  @P0 ATOMS.AND RZ, [UR6+0x18], R2 ;  /* 0x00001802ffff098c */ /* 0x0003e2000a800006 */
[----:B------:R-:W-:Y:S05]  /*4000*/  BRA `(.L_x_85) ;  /* 0x0000000000147947 */ /* 0x000fea0003800000 */
.L_x_84:
[----:B------:R-:W-:Y:S02]  /*4010*/  MOV R2, 0x4030 ;  /* 0x0000403000027802 */ /* 0x000fe40000000f00 */
[----:B---345:R-:W-:Y:S05]  /*4020*/  CALL.REL.NOINC `($__internal_0_$__cuda_sm10x_tcgen05_guardrail_trap_col_being_dealloced_not_returned_by_alloc) ;  /* 0x0000004400287944 */ /* 0x038fea0003c00000 */
[----:B------:R-:W-:Y:S05]  /*4030*/  BRA `(.L_x_85) ;  /* 0x0000000000087947 */ /* 0x000fea0003800000 */
.L_x_83:
[----:B------:R-:W-:Y:S02]  /*4040*/  MOV R2, 0x4060 ;  /* 0x0000406000027802 */ /* 0x000fe40000000f00 */
[----:B---345:R-:W-:Y:S05]  /*4050*/  CALL.REL.NOINC `($__internal_2_$__cuda_sm10x_tcgen05_guardrail_trap_unallocated_columns_being_dealloced) ;  /* 0x0000004400347944 */ /* 0x038fea0003c00000 */
.L_x_85:
[----:B------:R-:W-:Y:S01]  /*4060*/  NOP ;  /* 0x0000000000007918 */ /* 0x000fe20000000000 */
[----:B----4-:R-:W-:Y:S05]  /*4070*/  EXIT ;  /* 0x000000000000794d */ /* 0x010fea0003800000 */
.L_x_56:
[----:B------:R-:W-:-:S09]  /*4080*/  UISETP.NE.OR UP5, UPT, UR10, 0x3, !UP5 ;  /* 0x000000030a00788c */ /* 0x000fd2000efa5670 */
[----:B------:R-:W-:Y:S05]  /*4090*/  BRA.U UP5, `(.L_x_86) ;  /* 0x0000000d05707547 */ /* 0x000fea000b800000 */
[----:B------:R-:W1:Y:S01]  /*40a0*/  LDC R0, c[0x0][0xb30] ;  /* 0x0002cc00ff007b82 */ /* 0x000e620000000800 */
[----:B------:R-:W2:Y:S01]  /*40b0*/  LDCU.64 UR8, c[0x0][0x888] ;  /* 0x00011100ff0877ac */ /* 0x000ea20008000a00 */
[----:B------:R-:W-:Y:S02]  /*40c0*/  HFMA2 R29, -RZ, RZ, 0, 0 ;  /* 0x00000000ff1d7431 */ /* 0x000fe400000001ff */
[----:B------:R-:W-:Y:S01]  /*40d0*/  IMAD.MOV.U32 R31, RZ, RZ, 0x1 ;  /* 0x00000001ff1f7424 */ /* 0x000fe200078e00ff */
[----:B------:R-:W-:Y:S01]  /*40e0*/  MOV R23, 0x1000 ;  /* 0x0000100000177802 */ /* 0x000fe20000000f00 */
[----:B------:R-:W3:Y:S01]  /*40f0*/  LDCU.64 UR4, c[0x0][0x890] ;  /* 0x00011200ff0477ac */ /* 0x000ee20008000a00 */
[----:B------:R-:W-:Y:S01]  /*4100*/  IMAD.MOV.U32 R30, RZ, RZ, RZ ;  /* 0x000000ffff1e7224 */ /* 0x000fe200078e00ff */
[----:B------:R-:W4:Y:S01]  /*4110*/  LDC R19, c[0x0][0x370] ;  /* 0x0000dc00ff137b82 */ /* 0x000f220000000800 */
[----:B------:R-:W-:Y:S01]  /*4120*/  UMOV UR7, 0x400 ;  /* 0x0000040000077882 */ /* 0x000fe20000000000 */
[----:B------:R-:W-:-:S02]  /*4130*/  UPLOP3.LUT UP1, UPT, UPT, UPT, UPT, 0x40, 0x4 ;  /* 0x000000000004789c */ /* 0x000fc40003f2e870 */
[----:B------:R-:W-:-:S04]  /*4140*/  ULEA UR7, UR37, UR7, 0x18 ;  /* 0x0000000725077291 */ /* 0x000fc8000f8ec0ff */
[----:B------:R-:W4:Y:S01]  /*4150*/  LDC R2, c[0x0][0xb0c] ;  /* 0x0002c300ff027b82 */ /* 0x000f220000000800 */
[----:B------:R-:W-:Y:S02]  /*4160*/  UIADD3 UR13, UPT, UPT, UR7, 0x58, URZ ;  /* 0x00000058070d7890 */ /* 0x000fe4000fffe0ff */
[----:B--2---:R-:W-:Y:S02]  /*4170*/  UISETP.NE.U32.AND UP3, UPT, UR8, URZ, UPT ;  /* 0x000000ff0800728c */ /* 0x004fe4000bf65070 */
[----:B------:R-:W-:Y:S02]  /*4180*/  UIADD3 UR25, UPT, UPT, UR7, 0x50, URZ ;  /* 0x0000005007197890 */ /* 0x000fe4000fffe0ff */
[----:B---3--:R-:W-:Y:S01]  /*4190*/  UISETP.NE.U32.AND UP4, UPT, UR4, URZ, UPT ;  /* 0x000000ff0400728c */ /* 0x008fe2000bf85070 */
[----:B------:R-:W2:Y:S01]  /*41a0*/  LDC R18, c[0x0][0xb20] ;  /* 0x0002c800ff127b82 */ /* 0x000ea20000000800 */
[----:B-1----:R-:W-:Y:S01]  /*41b0*/  ISETP.NE.AND P1, PT, R0, 0x1, PT ;  /* 0x000000010000780c */ /* 0x002fe20003f25270 */
[----:B------:R-:W-:-:S02]  /*41c0*/  UISETP.NE.AND.EX UP3, UPT, UR9, URZ, UPT, UP3 ;  /* 0x000000ff0900728c */ /* 0x000fc4000bf65330 */
[----:B------:R-:W-:Y:S02]  /*41d0*/  UPRMT UR13, UR37, 0x654, UR13 ;  /* 0x00000654250d7896 */ /* 0x000fe4000800000d */
[----:B------:R-:W-:Y:S02]  /*41e0*/  UISETP.NE.AND.EX UP4, UPT, UR5, URZ, UPT, UP4 ;  /* 0x000000ff0500728c */ /* 0x000fe4000bf85340 */
[----:B------:R-:W1:Y:S08]  /*41f0*/  LDC.64 R32, c[0x0][0x348] ;  /* 0x0000d200ff207b82 */ /* 0x000e700000000a00 */
[----:B------:R-:W3:Y:S08]  /*4200*/  LDC.64 R16, c[0x0][0xb10] ;  /* 0x0002c400ff107b82 */ /* 0x000ef00000000a00 */
[----:B------:R-:W1:Y:S08]  /*4210*/  LDC.64 R6, c[0x0][0xb18] ;  /* 0x0002c600ff067b82 */ /* 0x000e700000000a00 */
[----:B------:R-:W1:Y:S08]  /*4220*/  LDC.64 R4, c[0x0][0xb28] ;  /* 0x0002ca00ff047b82 */ /* 0x000e700000000a00 */
[----:B--2-4-:R-:W1:Y:S02]  /*4230*/  LDC R22, c[0x0][0x374] ;  /* 0x0000dd00ff167b82 */ /* 0x014e640000000800 */
.L_x_95:
[C---:B------:R-:W-:Y:S02]  /*4240*/  LEA R0, R30.reuse, UR7, 0x3 ;  /* 0x000000071e007c11 */ /* 0x040fe4000f8e18ff */
[----:B------:R-:W-:Y:S02]  /*4250*/  SHF.L.U32 R3, R29, 0x1f, RZ ;  /* 0x0000001f1d037819 */ /* 0x000fe400000006ff */
[----:B------:R-:W-:Y:S02]  /*4260*/  LEA R24, R30, UR7, 0x4 ;  /* 0x000000071e187c11 */ /* 0x000fe4000f8e20ff */
[----:B--2---:R-:W2:Y:S02]  /*4270*/  SYNCS.PHASECHK.TRANS64.TRYWAIT P0, [R0+URZ+0x80], R3 ;  /* 0x00008003000075a7 */ /* 0x004ea400080011ff */
[----:B--2---:R-:W-:Y:S05]  /*4280*/  @!P0 BRA `(.L_x_87) ;  /* 0x0000003c00cc8947 */ /* 0x004fea0003800000 */
.L_x_156:
[----:B------:R-:W-:Y:S01]  /*4290*/  ISETP.GE.AND P0, PT, R40, 0x1, PT ;  /* 0x000000012800780c */ /* 0x000fe20003f06270 */
[----:B------:R-:W4:Y:S01]  /*42a0*/  LDS.128 R24, [R24+0x110] ;  /* 0x0001100018187984 */ /* 0x000f220000000c00 */
[----:B--2---:R-:W-:Y:S01]  /*42b0*/  VIADD R0, R0, 0x90 ;  /* 0x0000009000007836 */ /* 0x004fe20000000000 */
[----:B------:R-:W-:Y:S01]  /*42c0*/  @!PT LDS RZ, [RZ] ;  /* 0x00000000fffff984 */ /* 0x000fe20000000800 */
[----:B------:R-:W-:Y:S01]  /*42d0*/  @!PT LDS RZ, [RZ] ;  /* 0x00000000fffff984 */ /* 0x000fe20000000800 */
[----:B------:R-:W-:Y:S01]  /*42e0*/  @!PT LDS RZ, [RZ] ;  /* 0x00000000fffff984 */ /* 0x000fe20000000800 */
[----:B------:R-:W-:Y:S01]  /*42f0*/  @!PT LDS RZ, [RZ] ;  /* 0x00000000fffff984 */ /* 0x000fe20000000800 */
[----:B------:R2:W-:Y:S06]  /*4300*/  MEMBAR.ALL.CTA ;  /* 0x0000000000007992 */ /* 0x0005ec0000008000 */
[----:B--2---:R-:W2:Y:S01]  /*4310*/  FENCE.VIEW.ASYNC.S ;  /* 0x00000000000073c6 */ /* 0x004ea20000000000 */
[----:B------:R-:W-:Y:S04]  /*4320*/  PRMT R0, RZ, 0x654, R0 ;  /* 0x00000654ff007816 */ /* 0x000fe80000000000 */
[----:B--2---:R2:W-:Y:S01]  /*4330*/  SYNCS.ARRIVE.TRANS64.RED.A1T0 RZ, [R0+URZ], RZ ;  /* 0x000000ff00ff79a7 */ /* 0x0045e200081004ff */
[----:B----4-:R-:W-:Y:S11]  /*4340*/  LOP3.LUT P3, RZ, R26, 0x1, RZ, 0xc0, !PT ;  /* 0x000000011aff7812 */ /* 0x010ff6000786c0ff */
[----:B------:R-:W-:Y:S02]  /*4350*/  @!UPT UIADD3 URZ, UPT, UPT, URZ, URZ, URZ ;  /* 0x000000fffffff290 */ /* 0x000fe4000fffe0ff */
[----:B------:R-:W-:Y:S02]  /*4360*/  @P3 MOV R13, R24 ;  /* 0x00000018000d3202 */ /* 0x000fe40000000f00 */
[----:B------:R-:W-:Y:S01]  /*4370*/  @P3 LOP3.LUT R8, R25, 0xffff, RZ, 0xc0, !PT ;  /* 0x0000ffff19083812 */ /* 0x000fe200078ec0ff */
[----:B--2---:R-:W-:Y:S06]  /*4380*/  @!P0 BRA `(.L_x_88) ;  /* 0x0000000000a48947 */ /* 0x004fec0003800000 */
[----:B-1----:R-:W-:Y:S01]  /*4390*/  IMAD.HI.U32 R35, R22, R7, RZ ;  /* 0x0000000716237227 */ /* 0x002fe200078e00ff */
[----:B------:R-:W-:Y:S02]  /*43a0*/  ISETP.NE.AND P0, PT, R6, 0x1, PT ;  /* 0x000000010600780c */ /* 0x000fe40003f05270 */
[----:B------:R-:W-:Y:S01]  /*43b0*/  ISETP.NE.AND P2, PT, R40, 0x1, PT ;  /* 0x000000012800780c */ /* 0x000fe20003f45270 */
[----:B---3--:R-:W-:Y:S01]  /*43c0*/  IMAD.HI.U32 R34, R19, R16, RZ ;  /* 0x0000001013227227 */ /* 0x008fe200078e00ff */
[----:B------:R-:W-:Y:S02]  /*43d0*/  SHF.R.U32.HI R35, RZ, R18, R35 ;  /* 0x00000012ff237219 */ /* 0x000fe40000011623 */
[----:B------:R-:W-:Y:S01]  /*43e0*/  ISETP.NE.AND P4, PT, R2, 0x1, PT ;  /* 0x000000010200780c */ /* 0x000fe20003f85270 */
[----:B------:R-:W-:Y:S01]  /*43f0*/  IMAD.HI.U32 R36, R13, R16, RZ ;  /* 0x000000100d247227 */ /* 0x000fe200078e00ff */
[----:B------:R-:W-:Y:S02]  /*4400*/  SHF.R.U32.HI R34, RZ, R17, R34 ;  /* 0x00000011ff227219 */ /* 0x000fe40000011622 */
[----:B------:R-:W-:Y:S01]  /*4410*/  SEL R3, R22, R35, !P0 ;  /* 0x0000002316037207 */ /* 0x000fe20004000000 */
[C---:B------:R-:W-:Y:S01]  /*4420*/  IMAD.HI.U32 R35, R8.reuse, R7, RZ ;  /* 0x0000000708237227 */ /* 0x040fe200078e00ff */
[----:B------:R-:W-:Y:S02]  /*4430*/  SEL R11, R19, R34, !P4 ;  /* 0x00000022130b7207 */ /* 0x000fe40006000000 */
[----:B------:R-:W-:Y:S01]  /*4440*/  SHF.R.U32.HI R36, RZ, R17, R36 ;  /* 0x00000011ff247219 */ /* 0x000fe20000011624 */
[----:B------:R-:W-:Y:S01]  /*4450*/  IMAD.HI.U32 R38, R3, R4, RZ ;  /* 0x0000000403267227 */ /* 0x000fe200078e00ff */
[----:B------:R-:W-:Y:S03]  /*4460*/  SHF.R.U32.HI R35, RZ, R18, R35 ;  /* 0x00000012ff237219 */ /* 0x000fe60000011623 */
[----:B------:R-:W-:Y:S01]  /*4470*/  IMAD.HI.U32 R34, R11, R4, RZ ;  /* 0x000000040b227227 */ /* 0x000fe200078e00ff */
[----:B------:R-:W-:Y:S02]  /*4480*/  @P2 SHF.R.U32.HI R3, RZ, R5, R38 ;  /* 0x00000005ff032219 */ /* 0x000fe40000011626 */
[----:B------:R-:W-:Y:S02]  /*4490*/  SEL R9, R8, R35, !P0 ;  /* 0x0000002308097207 */ /* 0x000fe40004000000 */
[----:B------:R-:W-:Y:S01]  /*44a0*/  @P2 SHF.R.U32.HI R11, RZ, R5, R34 ;  /* 0x00000005ff0b2219 */ /* 0x000fe20000011622 */
[C---:B------:R-:W-:Y:S01]  /*44b0*/  IMAD R10, R40.reuse, R3, RZ ;  /* 0x00000003280a7224 */ /* 0x040fe200078e02ff */
[----:B------:R-:W-:Y:S01]  /*44c0*/  SEL R3, R13, R36, !P4 ;  /* 0x000000240d037207 */ /* 0x000fe20006000000 */
[C---:B------:R-:W-:Y:S03]  /*44d0*/  IMAD.HI.U32 R14, R9.reuse, R4, RZ ;  /* 0x00000004090e7227 */ /* 0x040fe600078e00ff */
[----:B------:R-:W-:Y:S01]  /*44e0*/  ISETP.GE.AND P0, PT, R9, R10, PT ;  /* 0x0000000a0900720c */ /* 0x000fe20003f06270 */
[C---:B------:R-:W-:Y:S01]  /*44f0*/  IMAD R12, R40.reuse, R11, RZ ;  /* 0x0000000b280c7224 */ /* 0x040fe200078e02ff */
[-C--:B------:R-:W-:Y:S04]  /*4500*/  SHF.R.U32.HI R14, RZ, R5.reuse, R14 ;  /* 0x00000005ff0e7219 */ /* 0x080fe8000001160e */
[----:B------:R-:W-:Y:S02]  /*4510*/  ISETP.GE.OR P0, PT, R3, R12, P0 ;  /* 0x0000000c0300720c */ /* 0x000fe40000706670 */
[----:B------:R-:W-:Y:S05]  /*4520*/  SEL R15, R9, R14, !P2 ;  /* 0x0000000e090f7207 */ /* 0x000fea0005000000 */
[----:B------:R-:W-:Y:S04]  /*4530*/  IMAD.MOV R14, RZ, RZ, -R15 ;  /* 0x000000ffff0e7224 */ /* 0x000fe800078e0a0f */
[----:B------:R-:W-:Y:S02]  /*4540*/  IMAD R14, R40, R14, R9 ;  /* 0x0000000e280e7224 */ /* 0x000fe400078e0209 */
[C---:B------:R-:W-:Y:S05]  /*4550*/  @!P0 IMAD.HI.U32 R10, R3.reuse, R4, RZ ;  /* 0x00000004030a8227 */ /* 0x040fea00078e00ff */
[----:B------:R-:W-:Y:S04]  /*4560*/  @!P0 SHF.R.U32.HI R10, RZ, R5, R10 ;  /* 0x00000005ff0a8219 */ /* 0x000fe8000001160a */
[----:B------:R-:W-:Y:S01]  /*4570*/  @!P0 SEL R0, R3, R10, !P2 ;  /* 0x0000000a03008207 */ /* 0x000fe20005000000 */
[----:B------:R-:W-:Y:S03]  /*4580*/  IMAD.MOV R10, RZ, RZ, -R3 ;  /* 0x000000ffff0a7224 */ /* 0x000fe600078e0a03 */
[----:B------:R-:W-:Y:S01]  /*4590*/  @!P0 IADD3 R15, PT, PT, R15, -R0, RZ ;  /* 0x800000000f0f8210 */ /* 0x000fe20007ffe0ff */
[----:B------:R-:W-:Y:S01]  /*45a0*/  @!P0 IMAD R0, R11, R14, R0 ;  /* 0x0000000e0b008224 */ /* 0x000fe200078e0200 */
[----:B------:R-:W-:Y:S01]  /*45b0*/  IADD3 R11, PT, PT, -R9, RZ, RZ ;  /* 0x000000ff090b7210 */ /* 0x000fe20007ffe1ff */
[----:B------:R-:W-:Y:S02]  /*45c0*/  IMAD R13, R2, R10, R13 ;  /* 0x0000000a020d7224 */ /* 0x000fe400078e020d */
[----:B------:R-:W-:Y:S02]  /*45d0*/  @!P0 IMAD R9, R15, R40, R3 ;  /* 0x000000280f098224 */ /* 0x000fe400078e0203 */
[----:B------:R-:W-:Y:S02]  /*45e0*/  @!P0 IMAD.MOV.U32 R3, RZ, RZ, R0 ;  /* 0x000000ffff038224 */ /* 0x000fe400078e0000 */
[----:B------:R-:W-:Y:S02]  /*45f0*/  IMAD R8, R6, R11, R8 ;  /* 0x0000000b06087224 */ /* 0x000fe400078e0208 */
[----:B------:R-:W-:Y:S02]  /*4600*/  IMAD R13, R3, R2, R13 ;  /* 0x00000002030d7224 */ /* 0x000fe400078e020d */
[----:B------:R-:W-:Y:S02]  /*4610*/  IMAD R8, R9, R6, R8 ;  /* 0x0000000609087224 */ /* 0x000fe400078e0208 */
.L_x_88:
[----:B------:R-:W-:Y:S05]  /*4620*/  BRA.U UP1, `(.L_x_89) ;  /* 0x0000000101107547 */ /* 0x000fea000b800000 */
[----:B------:R-:W-:Y:S04]  /*4630*/  MOV R0, UR6 ;  /* 0x0000000600007c02 */ /* 0x000fe80008000f00 */
[----:B------:R-:W-:Y:S04]  /*4640*/  SHF.L.U32 R3, R0, 0x1f, RZ ;  /* 0x0000001f00037819 */ /* 0x000fe800000006ff */
[----:B------:R-:W2:Y:S02]  /*4650*/  SYNCS.PHASECHK.TRANS64.TRYWAIT P0, [UR7+0x78], R3 ;  /* 0x00007803ff0075a7 */ /* 0x000ea40008001107 */
[----:B--2---:R-:W-:Y:S05]  /*4660*/  @!P0 BRA `(.L_x_90) ;  /* 0x0000003800e88947 */ /* 0x004fea0003800000 */
.L_x_89:
[----:B------:R-:W-:Y:S02]  /*4670*/  R2UR UR26, R20 ;  /* 0x00000000141a72ca */ /* 0x000fe400000e0000 */
[----:B------:R-:W-:Y:S02]  /*4680*/  R2UR UR27, R21 ;  /* 0x00000000151b72ca */ /* 0x000fe400000e0000 */
[----:B------:R-:W-:Y:S02]  /*4690*/  ISETP.NE.U32.AND P2, PT, RZ, UR4, PT ;  /* 0x00000004ff007c0c */ /* 0x000fe4000bf45070 */
[----:B------:R-:W-:Y:S02]  /*46a0*/  SHF.L.U32 R12, R31, 0x1f, RZ ;  /* 0x0000001f1f0c7819 */ /* 0x000fe400000006ff */
[----:B------:R-:W-:Y:S05]  /*46b0*/  ISETP.NE.AND.EX P2, PT, RZ, UR5, PT, P2 ;  /* 0x00000005ff007c0c */ /* 0x000fea000bf45320 */
[----:B------:R-:W-:Y:S02]  /*46c0*/  USHF.L.U32 UR26, UR26, 0x7, URZ ;  /* 0x000000071a1a7899 */ /* 0x000fe400080006ff */
[----:B------:R-:W-:Y:S01]  /*46d0*/  USHF.L.U32 UR27, UR27, 0x6, URZ ;  /* 0x000000061b1b7899 */ /* 0x000fe200080006ff */
[----:B------:R-:W-:Y:S11]  /*46e0*/  BRA.U !UP4, `(.L_x_91) ;  /* 0x000000010c347547 */ /* 0x000ff6000b800000 */
[----:B------:R-:W-:Y:S01]  /*46f0*/  UPLOP3.LUT UP0, UPT, UPT, UPT, UP3, 0x80, 0x8 ;  /* 0x000000000008789c */ /* 0x000fe20003f0f030 */
[----:B--2---:R-:W-:Y:S02]  /*4700*/  HFMA2 R0, -RZ, RZ, 0, 5.9604644775390625e-08 ;  /* 0x00000001ff007431 */ /* 0x004fe400000001ff */
[----:B------:R-:W-:Y:S03]  /*4710*/  IMAD.MOV.U32 R95, RZ, RZ, 0x1 ;  /* 0x00000001ff5f7424 */ /* 0x000fe600078e00ff */
[----:B------:R-:W-:Y:S05]  /*4720*/  PLOP3.LUT P0, PT, PT, PT, UP0, 0x80, 0x8 ;  /* 0x000000000008781c */ /* 0x000fea0003f0f008 */
[----:B------:R-:W2:Y:S01]  /*4730*/  @UP0 LDCU.64 UR10, c[0x0][0x888] ;  /* 0x00011100ff0a07ac */ /* 0x000ea20008000a00 */
[----:B------:R-:W-:Y:S07]  /*4740*/  @UP0 UIMAD UR8, UR36, UR4, URZ ;  /* 0x00000004240802a4 */ /* 0x000fee000f8e02ff */
[----:B------:R-:W-:Y:S01]  /*4750*/  @!P0 PRMT R95, R0, 0x7610, R95 ;  /* 0x00007610005f8816 */ /* 0x000fe2000000005f */
[----:B--2---:R-:W-:Y:S03]  /*4760*/  @UP0 UIMAD.WIDE UR10, UR8, 0x4, UR10 ;  /* 0x00000004080a08a5 */ /* 0x004fe6000f8e020a */
[----:B------:R-:W2:Y:S03]  /*4770*/  @!UP0 LDCU UR8, c[0x0][0x880] ;  /* 0x00011000ff0887ac */ /* 0x000ea60008000800 */
[----:B------:R-:W-:Y:S01]  /*4780*/  IMAD.U32 R10, RZ, RZ, UR10 ;  /* 0x0000000aff0a7e24 */ /* 0x000fe2000f8e00ff */
[----:B------:R-:W-:Y:S05]  /*4790*/  MOV R11, UR11 ;  /* 0x0000000b000b7c02 */ /* 0x000fea0008000f00 */
[----:B-----5:R4:W5:Y:S02]  /*47a0*/  @P0 LDG.E R49, desc[UR46][R10.64] ;  /* 0x0000002e0a310981 */ /* 0x020964000c1e1900 */
[----:B--2-4-:R-:W-:Y:S07]  /*47b0*/  @!P0 IMAD.U32 R49, RZ, RZ, UR8 ;  /* 0x00000008ff318e24 */ /* 0x014fee000f8e00ff */
.L_x_91:
[----:B-----5:R-:W-:Y:S01]  /*47c0*/  @!P2 FSETP.EQ.AND P0, PT, R49, RZ, PT ;  /* 0x000000ff3100a20b */ /* 0x020fe20003f02000 */
[----:B------:R-:W-:Y:S01]  /*47d0*/  @!UPT UIADD3 URZ, UPT, UPT, URZ, URZ, URZ ;  /* 0x000000fffffff290 */ /* 0x000fe2000fffe0ff */
[----:B------:R-:W-:Y:S11]  /*47e0*/  @!P2 BRA `(.L_x_92) ;  /* 0x000000000014a947 */ /* 0x000ff60003800000 */
[----:B------:R-:W-:Y:S02]  /*47f0*/  LOP3.LUT P2, RZ, R95, 0xff, RZ, 0xc0, !PT ;  /* 0x000000ff5fff7812 */ /* 0x000fe4000784c0ff */
[----:B------:R-:W-:Y:S04]  /*4800*/  PLOP3.LUT P0, PT, PT, PT, UP0, 0x80, 0x8 ;  /* 0x000000000008781c */ /* 0x000fe80003f0f008 */
[----:B------:R-:W-:Y:S07]  /*4810*/  PLOP3.LUT P0, PT, P0, PT, PT, 0x8, 0x80 ;  /* 0x000000000080781c */ /* 0x000fee000070e170 */
[----:B------:R-:W-:Y:S11]  /*4820*/  @P2 FSETP.EQ.AND P0, PT, R49, RZ, PT ;  /* 0x000000ff3100220b */ /* 0x000ff60003f02000 */
[----:B------:R-:W-:Y:S02]  /*4830*/  @!UPT UIADD3 URZ, UPT, UPT, URZ, URZ, URZ ;  /* 0x000000fffffff290 */ /* 0x000fe4000fffe0ff */
.L_x_92:
[----:B------:R-:W4:Y:S01]  /*4840*/  SYNCS.PHASECHK.TRANS64.TRYWAIT P2, [UR7+0x60], R12 ;  /* 0x0000600cff0075a7 */ /* 0x000f220008041107 */
[----:B------:R-:W-:Y:S04]  /*4850*/  ELECT P4, URZ, PT ;  /* 0x0000000000ff782f */ /* 0x000fe80003880000 */
[----:B------:R-:W-:Y:S11]  /*4860*/  PLOP3.LUT P4, PT, P0, P4, PT, 0xf2, 0x2f ;  /* 0x00000000002f781c */ /* 0x000ff60000789e72 */
[----:B------:R-:W-:Y:S02]  /*4870*/  @!UPT UIADD3 URZ, UPT, UPT, URZ, URZ, URZ ;  /* 0x000000fffffff290 */ /* 0x000fe4000fffe0ff */
[----:B-1----:R-:W-:Y:S05]  /*4880*/  @!P4 IADD3 R21, P0, PT, R32, 0x580, RZ ;  /* 0x000005802015c810 */ /* 0x002fea0007f1e0ff */
[----:B------:R-:W-:Y:S01]  /*4890*/  @!P4 IMAD.X R20, RZ, RZ, R33, P0 ;  /* 0x000000ffff14c224 */ /* 0x000fe200000e0621 */
[----:B----4-:R-:W-:Y:S07]  /*48a0*/  @!P2 BRA `(.L_x_93) ;  /* 0x000000380070a947 */ /* 0x010fee0003800000 */
.L_x_159:
[----:B------:R-:W4:Y:S01]  /*48b0*/  LDC.64 R14, c[0x0][0xb10] ;  /* 0x0002c400ff0e7b82 */ /* 0x000f220000000a00 */
[----:B------:R-:W-:Y:S01]  /*48c0*/  @!P4 R2UR UR9, R21 ;  /* 0x000000001509c2ca */ /* 0x000fe200000e0000 */
[----:B------:R-:W-:Y:S01]  /*48d0*/  VOTEU.ALL UP1, P4 ;  /* 0x0000000000ff7886 */ /* 0x000fe20002020000 */
[----:B------:R-:W-:Y:S01]  /*48e0*/  @!P4 R2UR UR8, R20 ;  /* 0x000000001408c2ca */ /* 0x000fe200000e0000 */
[----:B------:R-:W-:Y:S01]  /*48f0*/  VOTEU.ALL UP2, P4 ;  /* 0x0000000000ff7886 */ /* 0x000fe20002040000 */
[----:B------:R-:W-:Y:S03]  /*4900*/  UMOV UR16, 0x0 ;  /* 0x0000000000107882 */ /* 0x000fe60000000000 */
[----:B------:R-:W5:Y:S01]  /*4910*/  LDC.64 R10, c[0x0][0xb18] ;  /* 0x0002c600ff0a7b82 */ /* 0x000f620000000a00 */
[----:B------:R-:W-:Y:S01]  /*4920*/  @!UP1 UIADD3 UR24, UPT, UPT, UR7, 0x200, URZ ;  /* 0x0000020007189890 */ /* 0x000fe2000fffe0ff */
[----:B------:R-:W-:Y:S01]  /*4930*/  @P3 SHF.R.U32.HI R28, RZ, 0x10, R25 ;  /* 0x00000010ff1c3819 */ /* 0x000fe20000011619 */
[----:B------:R-:W-:Y:S01]  /*4940*/  UMOV UR17, 0x10000000 ;  /* 0x1000000000117882 */ /* 0x000fe20000000000 */
[----:B------:R-:W-:Y:S01]  /*4950*/  UMOV UR28, UR36 ;  /* 0x00000024001c7c82 */ /* 0x000fe20008000000 */
[----:B------:R-:W-:Y:S03]  /*4960*/  @!UP1 UIADD3 UR10, UPT, UPT, UR26, 0x40, URZ ;  /* 0x000000401a0a9890 */ /* 0x000fe6000fffe0ff */
[----:B--2---:R-:W2:Y:S01]  /*4970*/  @!P1 LDC R0, c[0x0][0xb20] ;  /* 0x0002c800ff009b82 */ /* 0x004ea20000000800 */
[----:B------:R-:W-:Y:S01]  /*4980*/  UMOV UR11, UR27 ;  /* 0x0000001b000b7c82 */ /* 0x000fe20008000000 */
[----:B------:R-:W-:Y:S01]  /*4990*/  IMAD.U32 R20, RZ, RZ, UR9 ;  /* 0x00000009ff147e24 */ /* 0x000fe2000f8e00ff */
[----:B------:R-:W-:Y:S05]  /*49a0*/  UMOV UR9, UR25 ;  /* 0x0000001900097c82 */ /* 0x000fea0008000000 */
[----:B-1----:R-:W1:Y:S01]  /*49b0*/  @!P1 LDC R3, c[0x0][0xb0c] ;  /* 0x0002c300ff039b82 */ /* 0x002e620000000800 */
[----:B------:R-:W-:Y:S01]  /*49c0*/  IMAD.U32 R21, RZ, RZ, UR8 ;  /* 0x00000008ff157e24 */ /* 0x000fe2000f8e00ff */
[----:B------:R-:W-:Y:S01]  /*49d0*/  @!UP1 UIADD3 UR8, UPT, UPT, UR7, 0xa00, URZ ;  /* 0x00000a0007089890 */ /* 0x000fe2000fffe0ff */
[----:B------:R-:W-:Y:S01]  /*49e0*/  @!P4 R2UR UR18, R20 ;  /* 0x000000001412c2ca */ /* 0x000fe200000e0000 */
[----:B------:R-:W-:Y:S01]  /*49f0*/  VOTEU.ALL UP1, P4 ;  /* 0x0000000000ff7886 */ /* 0x000fe20002020000 */
[----:B------:R-:W-:Y:S01]  /*4a00*/  @!P4 IMAD.MOV.U32 R20, RZ, RZ, 0x1000 ;  /* 0x00001000ff14c424 */ /* 0x000fe200078e00ff */
[----:B------:R-:W-:Y:S01]  /*4a10*/  @!P4 R2UR UR19, R21 ;  /* 0x000000001513c2ca */ /* 0x000fe200000e0000 */
[----:B------:R-:W-:Y:S01]  /*4a20*/  UMOV UR12, UR36 ;  /* 0x00000024000c7c82 */ /* 0x000fe20008000000 */
[----:B------:R-:W-:Y:S01]  /*4a30*/  UPRMT UR14, UR37, 0x654, UR25 ;  /* 0x00000654250e7896 */ /* 0x000fe20008000019 */
[----:B------:R-:W-:Y:S10]  /*4a40*/  VIADD R30, R30, 0x1 ;  /* 0x000000011e1e7836 */ /* 0x000ff40000000000 */
[----:B------:R1:W-:Y:S02]  /*4a50*/  @!UP2 UTMALDG.3D [UR24], [UR18], desc[UR16] ;  /* 0x000010181200a5b4 */ /* 0x0003e40008011000 */
[----:B-1----:R-:W-:Y:S01]  /*4a60*/  @!P1 ISETP.NE.AND P2, PT, R3, 0x1, PT ;  /* 0x000000010300980c */ /* 0x002fe20003f45270 */
[C---:B----4-:R-:W-:Y:S01]  /*4a70*/  @!P1 IMAD.HI.U32 R14, R13.reuse, R14, RZ ;  /* 0x0000000e0d0e9227 */ /* 0x050fe200078e00ff */
[----:B-----5:R-:W-:Y:S01]  /*4a80*/  @!P1 ISETP.NE.AND P0, PT, R10, 0x1, PT ;  /* 0x000000010a00980c */ /* 0x020fe20003f05270 */
[----:B------:R1:W-:Y:S01]  /*4a90*/  @!UP1 UTMALDG.3D [UR8], [UR18], desc[UR16] ;  /* 0x00001008120095b4 */ /* 0x0003e20008011000 */
[----:B------:R1:W-:Y:S01]  /*4aa0*/  @!P4 SYNCS.ARRIVE.TRANS64.RED.A0TR RZ, [UR7+0x50], R20 ;  /* 0x00005014ffffc9a7 */ /* 0x0003e20008300407 */
[C---:B------:R-:W-:Y:S01]  /*4ab0*/  @!P1 IMAD.HI.U32 R11, R8.reuse, R11, RZ ;  /* 0x0000000b080b9227 */ /* 0x040fe200078e00ff */
[----:B------:R-:W-:Y:S04]  /*4ac0*/  @!P1 SHF.R.U32.HI R14, RZ, R15, R14 ;  /* 0x0000000fff0e9219 */ /* 0x000fe8000001160e */
[----:B--2---:R-:W-:Y:S02]  /*4ad0*/  @!P1 SHF.R.U32.HI R9, RZ, R0, R11 ;  /* 0x00000000ff099219 */ /* 0x004fe4000001160b */
[----:B------:R-:W-:Y:S02]  /*4ae0*/  @!P1 SEL R14, R13, R14, !P2 ;  /* 0x0000000e0d0e9207 */ /* 0x000fe40005000000 */
[----:B------:R-:W-:Y:S05]  /*4af0*/  @!P1 SEL R9, R8, R9, !P0 ;  /* 0x0000000908099207 */ /* 0x000fea0004000000 */
[----:B------:R-:W-:Y:S01]  /*4b00*/  @!P1 IMAD.IADD R0, R9, 0x1, -R14 ;  /* 0x0000000109009824 */ /* 0x000fe200078e0a0e */
[----:B------:R-:W-:Y:S01]  /*4b10*/  SYNCS.ARRIVE.TRANS64.RED.A1T0 RZ, [UR14], RZ ;  /* 0x000000ffffff79a7 */ /* 0x000fe2000810040e */
[----:B------:R-:W-:Y:S02]  /*4b20*/  @!P1 IMAD.IADD R9, R14, 0x1, -R9 ;  /* 0x000000010e099824 */ /* 0x000fe400078e0a09 */
[----:B------:R-:W-:Y:S02]  /*4b30*/  @!P1 IMAD R13, R0, R3, R13 ;  /* 0x00000003000d9224 */ /* 0x000fe400078e020d */
[----:B------:R-:W-:Y:S01]  /*4b40*/  @!P1 IMAD R8, R9, R10, R8 ;  /* 0x0000000a09089224 */ /* 0x000fe200078e0208 */
[----:B------:R-:W2:Y:S02]  /*4b50*/  SYNCS.PHASECHK.TRANS64.TRYWAIT P5, [UR7+0x68], R12 ;  /* 0x0000680cff0075a7 */ /* 0x000ea400080a1107 */
[----:B-12---:R-:W-:Y:S05]  /*4b60*/  @!P5 BRA `(.L_x_94) ;  /* 0x0000003400d8d947 */ /* 0x006fea0003800000 */
.L_x_161:
[----:B-1----:R-:W-:Y:S01]  /*4b70*/  @!P4 IADD3 R3, P0, PT, R32, 0x580, RZ ;  /* 0x000005802003c810 */ /* 0x002fe20007f1e0ff */
[----:B------:R-:W-:Y:S01]  /*4b80*/  VOTEU.ALL UP1, P4 ;  /* 0x0000000000ff7886 */ /* 0x000fe20002020000 */
[----:B------:R-:W-:Y:S01]  /*4b90*/  VOTEU.ALL UP2, P4 ;  /* 0x0000000000ff7886 */ /* 0x000fe20002040000 */
[----:B------:R-:W-:Y:S01]  /*4ba0*/  UMOV UR14, 0x0 ;  /* 0x00000000000e7882 */ /* 0x000fe20000000000 */
[----:B------:R-:W-:Y:S01]  /*4bb0*/  @!P4 R2UR UR9, R3 ;  /* 0x000000000309c2ca */ /* 0x000fe200000e0000 */
[----:B------:R-:W-:Y:S01]  /*4bc0*/  @!P4 IMAD.X R0, RZ, RZ, R33, P0 ;  /* 0x000000ffff00c224 */ /* 0x000fe200000e0621 */
[----:B------:R-:W-:Y:S01]  /*4bd0*/  @!UP1 UIADD3 UR17, UPT, UPT, UR7, 0x58, URZ ;  /* 0x0000005807119890 */ /* 0x000fe2000fffe0ff */
[----:B------:R-:W-:Y:S01]  /*4be0*/  ISETP.NE.AND P0, PT, R30, 0x2, PT ;  /* 0x000000021e00780c */ /* 0x000fe20003f05270 */
[----:B------:R-:W-:Y:S01]  /*4bf0*/  @!UP1 UIADD3 UR18, UPT, UPT, UR26, 0x20, URZ ;  /* 0x000000201a129890 */ /* 0x000fe2000fffe0ff */
[----:B------:R-:W-:Y:S01]  /*4c00*/  LOP3.LUT R31, R31, 0x1, RZ, 0x3c, !PT ;  /* 0x000000011f1f7812 */ /* 0x000fe200078e3cff */
[----:B------:R-:W-:Y:S01]  /*4c10*/  @!UP1 UIADD3 UR16, UPT, UPT, UR7, 0x1200, URZ ;  /* 0x0000120007109890 */ /* 0x000fe2000fffe0ff */
[----:B------:R-:W-:Y:S01]  /*4c20*/  @!P4 R2UR UR8, R0 ;  /* 0x000000000008c2ca */ /* 0x000fe200000e0000 */
[----:B------:R-:W-:Y:S01]  /*4c30*/  UMOV UR15, 0x10000000 ;  /* 0x10000000000f7882 */ /* 0x000fe20000000000 */
[----:B------:R-:W-:Y:S01]  /*4c40*/  UMOV UR19, UR27 ;  /* 0x0000001b00137c82 */ /* 0x000fe20008000000 */
[----:B------:R-:W-:Y:S01]  /*4c50*/  UMOV UR20, UR36 ;  /* 0x0000002400147c82 */ /* 0x000fe20008000000 */
[----:B------:R-:W-:Y:S01]  /*4c60*/  @!UP1 UIADD3 UR10, UPT, UPT, UR26, 0x60, URZ ;  /* 0x000000601a0a9890 */ /* 0x000fe2000fffe0ff */
[----:B------:R-:W-:Y:S01]  /*4c70*/  SEL R0, RZ, 0x1, P0 ;  /* 0x00000001ff007807 */ /* 0x000fe20000000000 */
[----:B------:R-:W-:Y:S01]  /*4c80*/  IMAD.U32 R10, RZ, RZ, UR9 ;  /* 0x00000009ff0a7e24 */ /* 0x000fe2000f8e00ff */
[----:B------:R-:W-:Y:S01]  /*4c90*/  UMOV UR11, UR27 ;  /* 0x0000001b000b7c82 */ /* 0x000fe20008000000 */
[----:B------:R-:W-:Y:S01]  /*4ca0*/  UMOV UR12, UR36 ;  /* 0x00000024000c7c82 */ /* 0x000fe20008000000 */
[----:B------:R-:W-:Y:S01]  /*4cb0*/  UMOV UR9, UR17 ;  /* 0x0000001100097c82 */ /* 0x000fe20008000000 */
[----:B------:R-:W-:Y:S01]  /*4cc0*/  @P3 R2UR UR36, R28 ;  /* 0x000000001c2432ca */ /* 0x000fe200000e0000 */
[----:B------:R-:W-:Y:S01]  /*4cd0*/  IMAD.IADD R20, R8, 0x1, R94 ;  /* 0x0000000108147824 */ /* 0x000fe200078e025e */
[----:B------:R-:W-:Y:S01]  /*4ce0*/  @!P4 R2UR UR22, R10 ;  /* 0x000000000a16c2ca */ /* 0x000fe200000e0000 */
[----:B------:R-:W-:Y:S01]  /*4cf0*/  IMAD.U32 R11, RZ, RZ, UR8 ;  /* 0x00000008ff0b7e24 */ /* 0x000fe2000f8e00ff */
[----:B------:R-:W-:Y:S01]  /*4d00*/  @!UP1 UIADD3 UR8, UPT, UPT, UR7, 0x1a00, URZ ;  /* 0x00001a0007089890 */ /* 0x000fe2000fffe0ff */
[----:B------:R-:W-:Y:S01]  /*4d10*/  LOP3.LUT R29, R29, R0, RZ, 0x3c, !PT ;  /* 0x000000001d1d7212 */ /* 0x000fe200078e3cff */
[----:B------:R-:W-:Y:S01]  /*4d20*/  VOTEU.ALL UP1, P4 ;  /* 0x0000000000ff7886 */ /* 0x000fe20002020000 */
[----:B------:R-:W-:Y:S01]  /*4d30*/  IMAD.IADD R21, R13, 0x1, R96 ;  /* 0x000000010d157824 */ /* 0x000fe200078e0260 */
[----:B------:R-:W-:Y:S02]  /*4d40*/  @!P4 R2UR UR23, R11 ;  /* 0x000000000b17c2ca */ /* 0x000fe400000e0000 */
[----:B------:R-:W-:Y:S11]  /*4d50*/  SEL R30, R30, RZ, P0 ;  /* 0x000000ff1e1e7207 */ /* 0x000ff60000000000 */
[----:B------:R2:W-:Y:S01]  /*4d60*/  @!UP2 UTMALDG.3D [UR16], [UR22], desc[UR14] ;  /* 0x00000e101600a5b4 */ /* 0x0005e20008011000 */
[----:B------:R2:W-:Y:S01]  /*4d70*/  @!UP1 UTMALDG.3D [UR8], [UR22], desc[UR14] ;  /* 0x00000e08160095b4 */ /* 0x0005e20008011000 */
[----:B------:R2:W-:Y:S01]  /*4d80*/  @!P4 SYNCS.ARRIVE.TRANS64.RED.A0TR RZ, [UR7+0x58], R23 ;  /* 0x00005817ffffc9a7 */ /* 0x0005e20008300407 */
[----:B------:R-:W-:Y:S01]  /*4d90*/  UPLOP3.LUT UP1, UPT, UPT, UPT, UPT, 0x80, 0x8 ;  /* 0x000000000008789c */ /* 0x000fe20003f2f070 */
[----:B------:R-:W-:Y:S01]  /*4da0*/  SYNCS.ARRIVE.TRANS64.RED.A1T0 RZ, [UR13], RZ ;  /* 0x000000ffffff79a7 */ /* 0x000fe2000810040d */
[----:B------:R-:W-:Y:S09]  /*4db0*/  @P3 BRA `(.L_x_95) ;  /* 0xfffffff400203947 */ /* 0x000ff2000383ffff */
[----:B------:R-:W-:-:S04]  /*4dc0*/  SHF.L.U32 R3, R31, 0x1f, RZ ;  /* 0x0000001f1f037819 */ /* 0x000fc800000006ff */
[----:B------:R-:W1:Y:S02]  /*4dd0*/  SYNCS.PHASECHK.TRANS64.TRYWAIT P0, [UR7+0x60], R3 ;  /* 0x00006003ff0075a7 */ /* 0x000e640008001107 */
[----:B-1----:R-:W-:Y:S05]  /*4de0*/  @!P0 BRA `(.L_x_96) ;  /* 0x0000003400508947 */ /* 0x002fea0003800000 */
.L_x_163:
[----:B-1----:R-:W-:-:S07]  /*4df0*/  MOV R0, UR7 ;  /* 0x0000000700007c02 */ /* 0x002fce0008000f00 */
.L_x_97:
[----:B-1----:R-:W-:-:S04]  /*4e00*/  SHF.L.U32 R3, R31, 0x1f, RZ ;  /* 0x0000001f1f037819 */ /* 0x002fc800000006ff */
[----:B------:R1:W4:Y:S03]  /*4e10*/  SYNCS.PHASECHK.TRANS64.TRYWAIT P0, [R0+URZ+0x68], R3 ;  /* 0x00006803000075a7 */ /* 0x00032600080011ff */
[----:B----4-:R-:W-:Y:S05]  /*4e20*/  @!P0 NANOSLEEP.SYNCS 0x989680 ;  /* 0x009896800000895d */ /* 0x010fea0003900000 */
[----:B------:R-:W4:Y:S02]  /*4e30*/  @!P0 SYNCS.PHASECHK.TRANS64 P0, [R0+URZ+0x68], R3 ;  /* 0x00006803000085a7 */ /* 0x000f2400080010ff */
[----:B--2-4-:R-:W-:Y:S05]  /*4e40*/  @P0 EXIT ;  /* 0x000000000000094d */ /* 0x014fea0003800000 */
[----:B------:R-:W-:Y:S05]  /*4e50*/  BRA `(.L_x_97) ;  /* 0xfffffffc00e87947 */ /* 0x000fea000383ffff */
.L_x_86:
[----:B------:R-:W-:-:S06]  /*4e60*/  UISETP.GE.AND UP1, UPT, UR10, 0x4, UPT ;  /* 0x000000040a00788c */ /* 0x000fcc000bf26270 */
[----:B------:R-:W-:-:S13]  /*4e70*/  PLOP3.LUT P0, PT, PT, PT, UP1, 0x80, 0x8 ;  /* 0x000000000008781c */ /* 0x000fda0003f0f018 */
[----:B------:R-:W-:Y:S05]  /*4e80*/  @!P0 EXIT ;  /* 0x000000000000894d */ /* 0x000fea0003800000 */
[----:B------:R-:W-:Y:S01]  /*4e90*/  BAR.SYNC.DEFER_BLOCKING 0x6, 0xa0 ;  /* 0x0182800000007b1d */ /* 0x000fe20000010000 */
[C---:B------:R-:W-:Y:S01]  /*4ea0*/  IMAD.SHL.U32 R101, R109.reuse, 0x20, RZ ;  /* 0x000000206d657824 */ /* 0x040fe200078e00ff */
[----:B------:R-:W-:Y:S01]  /*4eb0*/  CS2R R106, SRZ ;  /* 0x00000000006a7805 */ /* 0x000fe2000001ff00 */
[C---:B------:R-:W-:Y:S01]  /*4ec0*/  IMAD.SHL.U32 R3, R109.reuse, 0x4, RZ ;  /* 0x000000046d037824 */ /* 0x040fe200078e00ff */
[----:B------:R-:W-:Y:S01]  /*4ed0*/  CS2R R104, SRZ ;  /* 0x0000000000687805 */ /* 0x000fe2000001ff00 */
[----:B------:R-:W-:Y:S01]  /*4ee0*/  IMAD.U32 R47, R109, 0x10000, RZ ;  /* 0x000100006d2f7824 */ /* 0x000fe200078e00ff */
[----:B------:R-:W-:Y:S02]  /*4ef0*/  UMOV UR49, 0x400 ;  /* 0x0000040000317882 */ /* 0x000fe40000000000 */
[----:B------:R-:W1:Y:S01]  /*4f00*/  LDC R99, c[0x0][0x370] ;  /* 0x0000dc00ff637b82 */ /* 0x000e620000000800 */
[----:B------:R-:W-:Y:S01]  /*4f10*/  ULEA UR49, UR37, UR49, 0x18 ;  /* 0x0000003125317291 */ /* 0x000fe2000f8ec0ff */
[C---:B------:R-:W-:Y:S01]  /*4f20*/  LOP3.LUT R2, R101.reuse, 0x80, RZ, 0xc0, !PT ;  /* 0x0000008065027812 */ /* 0x040fe200078ec0ff */
[----:B------:R-:W-:Y:S01]  /*4f30*/  IMAD.SHL.U32 R5, R102, 0x400, RZ ;  /* 0x0000040066057824 */ /* 0x000fe200078e00ff */
[C---:B------:R-:W-:Y:S01]  /*4f40*/  LOP3.LUT R100, R101.reuse, 0xb60, RZ, 0xc0, !PT ;  /* 0x00000b6065647812 */ /* 0x040fe200078ec0ff */
[----:B------:R-:W-:Y:S01]  /*4f50*/  UIADD3 UR4, UPT, UPT, UR49, 0x2200, URZ ;  /* 0x0000220031047890 */ /* 0x000fe2000fffe0ff */
[----:B------:R-:W-:Y:S01]  /*4f60*/  LOP3.LUT R3, R2, 0x10, R3, 0xf8, !PT ;  /* 0x0000001002037812 */ /* 0x000fe200078ef803 */
[----:B------:R-:W-:Y:S01]  /*4f70*/  IMAD.SHL.U32 R2, R102, 0x200000, RZ ;  /* 0x0020000066027824 */ /* 0x000fe200078e00ff */
[----:B------:R-:W2:Y:S01]  /*4f80*/  LDC R42, c[0x0][0xb0c] ;  /* 0x0002c300ff2a7b82 */ /* 0x000ea20000000800 */
[----:B------:R-:W-:Y:S01]  /*4f90*/  LOP3.LUT R100, R100, 0x400, R5, 0xf8, !PT ;  /* 0x0000040064647812 */ /* 0x000fe200078ef805 */
[----:B------:R-:W-:Y:S01]  /*4fa0*/  IMAD.MOV.U32 R44, RZ, RZ, RZ ;  /* 0x000000ffff2c7224 */ /* 0x000fe200078e00ff */
[----:B------:R-:W-:Y:S01]  /*4fb0*/  LOP3.LUT P0, RZ, R101, 0x80, RZ, 0xc0, !PT ;  /* 0x0000008065ff7812 */ /* 0x000fe2000780c0ff */
[----:B------:R-:W-:Y:S01]  /*4fc0*/  IMAD.MOV.U32 R112, RZ, RZ, RZ ;  /* 0x000000ffff707224 */ /* 0x000fe200078e00ff */
[----:B------:R-:W-:Y:S01]  /*4fd0*/  LOP3.LUT R2, R2, 0x200000, RZ, 0xc0, !PT ;  /* 0x0020000002027812 */ /* 0x000fe200078ec0ff */
[----:B------:R-:W-:Y:S01]  /*4fe0*/  IMAD.U32 R108, RZ, RZ, UR4 ;  /* 0x00000004ff6c7e24 */ /* 0x000fe2000f8e00ff */
[----:B------:R-:W-:Y:S01]  /*4ff0*/  LOP3.LUT R100, R100, R3, RZ, 0xfc, !PT ;  /* 0x0000000364647212 */ /* 0x000fe200078efcff */
[----:B------:R-:W3:Y:S01]  /*5000*/  LDC R97, c[0x0][0xb20] ;  /* 0x0002c800ff617b82 */ /* 0x000ee20000000800 */
[----:B------:R-:W4:Y:S01]  /*5010*/  LDS R0, [UR49+0x130] ;  /* 0x00013031ff007984 */ /* 0x000f220008000800 */
[----:B------:R-:W-:Y:S01]  /*5020*/  LOP3.LUT R47, R2, 0x400000, R47, 0xf8, !PT ;  /* 0x00400000022f7812 */ /* 0x000fe200078ef82f */
[----:B------:R-:W1:Y:S01]  /*5030*/  LDCU.64 UR52, c[0x0][0x348] ;  /* 0x00006900ff3477ac */ /* 0x000e620008000a00 */
[----:B------:R-:W-:-:S02]  /*5040*/  P2R R2, PR, RZ, 0x1 ;  /* 0x00000001ff027803 */ /* 0x000fc40000000000 */
[----:B------:R-:W-:Y:S01]  /*5050*/  LOP3.LUT R109, R109, 0x60, RZ, 0xc0, !PT ;  /* 0x000000606d6d7812 */ /* 0x000fe200078ec0ff */
[----:B------:R-:W1:Y:S01]  /*5060*/  LDCU.64 UR38, c[0x0][0x888] ;  /* 0x00011100ff2677ac */ /* 0x000e620008000a00 */
[----:B------:R-:W1:Y:S01]  /*5070*/  LDC R41, c[0x0][0xb30] ;  /* 0x0002cc00ff297b82 */ /* 0x000e620000000800 */
[----:B------:R-:W1:Y:S01]  /*5080*/  LDCU.64 UR44, c[0x0][0x890] ;  /* 0x00011200ff2c77ac */ /* 0x000e620008000a00 */
[----:B------:R-:W-:-:S06]  /*5090*/  UIADD3 UR48, UPT, UPT, UR49, 0x200, URZ ;  /* 0x0000020031307890 */ /* 0x000fcc000fffe0ff */
[----:B------:R-:W1:Y:S08]  /*50a0*/  LDC.64 R92, c[0x0][0xb10] ;  /* 0x0002c400ff5c7b82 */ /* 0x000e700000000a00 */
[----:B------:R-:W1:Y:S08]  /*50b0*/  LDC.64 R38, c[0x0][0xb18] ;  /* 0x0002c600ff267b82 */ /* 0x000e700000000a00 */
[----:B------:R-:W1:Y:S08]  /*50c0*/  LDC.64 R36, c[0x0][0xb28] ;  /* 0x0002ca00ff247b82 */ /* 0x000e700000000a00 */
[----:B------:R-:W1:Y:S01]  /*50d0*/  LDC.64 R90, c[0x0][0x8b0] ;  /* 0x00022c00ff5a7b82 */ /* 0x000e620000000a00 */
[----:B----4-:R-:W-:-:S07]  /*50e0*/  IMAD.IADD R47, R0, 0x1, R47 ;  /* 0x00000001002f7824 */ /* 0x010fce00078e022f */
[----:B------:R-:W4:Y:S08]  /*50f0*/  LDC.64 R88, c[0x0][0x8a8] ;  /* 0x00022a00ff587b82 */ /* 0x000f300000000a00 */
[----:B--23--:R-:W1:Y:S02]  /*5100*/  LDC R98, c[0x0][0x374] ;  /* 0x0000dd00ff627b82 */ /* 0x00ce640000000800 */
.L_x_123:
[----:B------:R-:W-:Y:S02]  /*5110*/  LEA R0, R112, UR49, 0x3 ;  /* 0x0000003170007c11 */ /* 0x000fe4000f8e18ff */
[----:B------:R-:W-:Y:S02]  /*5120*/  SHF.L.U32 R3, R106, 0x1f, RZ ;  /* 0x0000001f6a037819 */ /* 0x000fe400000006ff */
[----:B------:R-:W-:Y:S02]  /*5130*/  LEA R16, R112, UR49, 0x4 ;  /* 0x0000003170107c11 */ /* 0x000fe4000f8e20ff */
[----:B------:R-:W2:Y:S02]  /*5140*/  SYNCS.PHASECHK.TRANS64.TRYWAIT P0, [R0+URZ+0x80], R3 ;  /* 0x00008003000075a7 */ /* 0x000ea400080011ff */
[----:B-12---:R-:W-:Y:S05]  /*5150*/  @!P0 BRA `(.L_x_98) ;  /* 0x00000030008c8947 */ /* 0x006fea0003800000 */
.L_x_164:
[----:B------:R-:W3:Y:S01]  /*5160*/  LDC.64 R12, c[0x0][0xb10] ;  /* 0x0002c400ff0c7b82 */ /* 0x000ee20000000a00 */
[----:B------:R-:W4:Y:S01]  /*5170*/  LDS.128 R16, [R16+0x110] ;  /* 0x0001100010107984 */ /* 0x000f220000000c00 */
[----:B-1----:R-:W-:Y:S01]  /*5180*/  ISETP.NE.AND P1, PT, R41, 0x1, PT ;  /* 0x000000012900780c */ /* 0x002fe20003f25270 */
[----:B--2---:R-:W-:Y:S01]  /*5190*/  VIADD R0, R0, 0x90 ;  /* 0x0000009000007836 */ /* 0x004fe20000000000 */
[----:B------:R-:W-:Y:S04]  /*51a0*/  ISETP.GE.AND P0, PT, R40, 0x1, PT ;  /* 0x000000012800780c */ /* 0x000fe80003f06270 */
[----:B------:R-:W1:Y:S01]  /*51b0*/  LDC.64 R10, c[0x0][0xb18] ;  /* 0x0002c600ff0a7b82 */ /* 0x000e620000000a00 */
[----:B------:R-:W-:Y:S01]  /*51c0*/  PRMT R0, RZ, 0x654, R0 ;  /* 0x00000654ff007816 */ /* 0x000fe20000000000 */
[----:B------:R-:W-:Y:S01]  /*51d0*/  @!PT LDS RZ, [RZ] ;  /* 0x00000000fffff984 */ /* 0x000fe20000000800 */
[----:B------:R-:W-:Y:S01]  /*51e0*/  @!PT LDS RZ, [RZ] ;  /* 0x00000000fffff984 */ /* 0x000fe20000000800 */
[----:B------:R-:W-:Y:S01]  /*51f0*/  @!PT LDS RZ, [RZ] ;  /* 0x00000000fffff984 */ /* 0x000fe20000000800 */
[----:B------:R-:W-:Y:S01]  /*5200*/  @!PT LDS RZ, [RZ] ;  /* 0x00000000fffff984 */ /* 0x000fe20000000800 */
[----:B------:R2:W-:Y:S06]  /*5210*/  MEMBAR.ALL.CTA ;  /* 0x0000000000007992 */ /* 0x0005ec0000008000 */
[----:B--2---:R-:W2:Y:S01]  /*5220*/  FENCE.VIEW.ASYNC.S ;  /* 0x00000000000073c6 */ /* 0x004ea20000000000 */
[----:B------:R-:W1:Y:S08]  /*5230*/  @!P1 LDC R14, c[0x0][0xb20] ;  /* 0x0002c800ff0e9b82 */ /* 0x000e700000000800 */
[----:B------:R-:W1:Y:S01]  /*5240*/  @!P1 LDC R9, c[0x0][0xb0c] ;  /* 0x0002c300ff099b82 */ /* 0x000e620000000800 */
[----:B--2---:R2:W-:Y:S01]  /*5250*/  SYNCS.ARRIVE.TRANS64.RED.A1T0 RZ, [R0+URZ], RZ ;  /* 0x000000ff00ff79a7 */ /* 0x0045e200081004ff */
[----:B----4-:R-:W-:Y:S04]  /*5260*/  LOP3.LUT P4, RZ, R18, 0x1, RZ, 0xc0, !PT ;  /* 0x0000000112ff7812 */ /* 0x010fe8000788c0ff */
[----:B------:R-:W-:Y:S09]  /*5270*/  P2R R110, PR, RZ, 0x10 ;  /* 0x00000010ff6e7803 */ /* 0x000ff20000000000 */
[----:B------:R-:W-:Y:S02]  /*5280*/  @P4 MOV R45, R16 ;  /* 0x00000010002d4202 */ /* 0x000fe40000000f00 */
[----:B------:R-:W-:Y:S01]  /*5290*/  @P4 LOP3.LUT R43, R17, 0xffff, RZ, 0xc0, !PT ;  /* 0x0000ffff112b4812 */ /* 0x000fe200078ec0ff */
[----:B--23--:R-:W-:Y:S06]  /*52a0*/  @!P0 BRA `(.L_x_99) ;  /* 0x0000000000a48947 */ /* 0x00cfec0003800000 */
[----:B------:R-:W-:Y:S01]  /*52b0*/  IMAD.HI.U32 R24, R98, R39, RZ ;  /* 0x0000002762187227 */ /* 0x000fe200078e00ff */
[----:B------:R-:W-:Y:S02]  /*52c0*/  ISETP.NE.AND P0, PT, R38, 0x1, PT ;  /* 0x000000012600780c */ /* 0x000fe40003f05270 */
[----:B------:R-:W-:Y:S01]  /*52d0*/  ISETP.NE.AND P2, PT, R40, 0x1, PT ;  /* 0x000000012800780c */ /* 0x000fe20003f45270 */
[-C--:B------:R-:W-:Y:S01]  /*52e0*/  IMAD.HI.U32 R22, R99, R92.reuse, RZ ;  /* 0x0000005c63167227 */ /* 0x080fe200078e00ff */
[----:B------:R-:W-:Y:S02]  /*52f0*/  SHF.R.U32.HI R23, RZ, R97, R24 ;  /* 0x00000061ff177219 */ /* 0x000fe40000011618 */
[----:B------:R-:W-:Y:S01]  /*5300*/  ISETP.NE.AND P3, PT, R42, 0x1, PT ;  /* 0x000000012a00780c */ /* 0x000fe20003f65270 */
[----:B------:R-:W-:Y:S01]  /*5310*/  IMAD.HI.U32 R28, R43, R39, RZ ;  /* 0x000000272b1c7227 */ /* 0x000fe200078e00ff */
[----:B------:R-:W-:Y:S02]  /*5320*/  SHF.R.U32.HI R22, RZ, R93, R22 ;  /* 0x0000005dff167219 */ /* 0x000fe40000011616 */
[----:B------:R-:W-:Y:S01]  /*5330*/  SEL R3, R98, R23, !P0 ;  /* 0x0000001762037207 */ /* 0x000fe20004000000 */
[----:B------:R-:W-:Y:S01]  /*5340*/  IMAD.HI.U32 R26, R45, R92, RZ ;  /* 0x0000005c2d1a7227 */ /* 0x000fe200078e00ff */
[----:B------:R-:W-:Y:S03]  /*5350*/  SEL R7, R99, R22, !P3 ;  /* 0x0000001663077207 */ /* 0x000fe60005800000 */
[-C--:B------:R-:W-:Y:S01]  /*5360*/  IMAD.HI.U32 R22, R3, R36.reuse, RZ ;  /* 0x0000002403167227 */ /* 0x080fe200078e00ff */
[----:B------:R-:W-:Y:S03]  /*5370*/  SHF.R.U32.HI R26, RZ, R93, R26 ;  /* 0x0000005dff1a7219 */ /* 0x000fe6000001161a */
[----:B------:R-:W-:Y:S01]  /*5380*/  IMAD.HI.U32 R24, R7, R36, RZ ;  /* 0x0000002407187227 */ /* 0x000fe200078e00ff */
[----:B------:R-:W-:Y:S02]  /*5390*/  @P2 SHF.R.U32.HI R3, RZ, R37, R22 ;  /* 0x00000025ff032219 */ /* 0x000fe40000011616 */
[----:B------:R-:W-:Y:S02]  /*53a0*/  SHF.R.U32.HI R22, RZ, R97, R28 ;  /* 0x00000061ff167219 */ /* 0x000fe4000001161c */
[----:B------:R-:W-:Y:S01]  /*53b0*/  @P2 SHF.R.U32.HI R7, RZ, R37, R24 ;  /* 0x00000025ff072219 */ /* 0x000fe20000011618 */
[C---:B------:R-:W-:Y:S01]  /*53c0*/  IMAD R2, R40.reuse, R3, RZ ;  /* 0x0000000328027224 */ /* 0x040fe200078e02ff */
[----:B------:R-:W-:Y:S02]  /*53d0*/  SEL R5, R43, R22, !P0 ;  /* 0x000000162b057207 */ /* 0x000fe40004000000 */
[----:B------:R-:W-:Y:S01]  /*53e0*/  SEL R3, R45, R26, !P3 ;  /* 0x0000001a2d037207 */ /* 0x000fe20005800000 */
[----:B------:R-:W-:Y:S01]  /*53f0*/  IMAD R4, R40, R7, RZ ;  /* 0x0000000728047224 */ /* 0x000fe200078e02ff */
[C---:B------:R-:W-:Y:S01]  /*5400*/  ISETP.GE.AND P0, PT, R5.reuse, R2, PT ;  /* 0x000000020500720c */ /* 0x040fe20003f06270 */
[----:B------:R-:W-:Y:S03]  /*5410*/  IMAD.HI.U32 R6, R5, R36, RZ ;  /* 0x0000002405067227 */ /* 0x000fe600078e00ff */
[----:B------:R-:W-:Y:S01]  /*5420*/  ISETP.GE.OR P0, PT, R3, R4, P0 ;  /* 0x000000040300720c */ /* 0x000fe20000706670 */
[----:B------:R-:W-:Y:S01]  /*5430*/  IMAD.MOV R4, RZ, RZ, -R3 ;  /* 0x000000ffff047224 */ /* 0x000fe200078e0a03 */
[-C--:B------:R-:W-:Y:S03]  /*5440*/  SHF.R.U32.HI R6, RZ, R37.reuse, R6 ;  /* 0x00000025ff067219 */ /* 0x080fe60000011606 */
[----:B------:R-:W-:Y:S01]  /*5450*/  IMAD R45, R42, R4, R45 ;  /* 0x000000042a2d7224 */ /* 0x000fe200078e022d */
[----:B------:R-:W-:Y:S05]  /*5460*/  SEL R15, R5, R6, !P2 ;  /* 0x00000006050f7207 */ /* 0x000fea0005000000 */
[----:B------:R-:W-:Y:S02]  /*5470*/  IMAD.MOV R6, RZ, RZ, -R15 ;  /* 0x000000ffff067224 */ /* 0x000fe400078e0a0f */
[C---:B------:R-:W-:Y:S04]  /*5480*/  @!P0 IMAD.HI.U32 R2, R3.reuse, R36, RZ ;  /* 0x0000002403028227 */ /* 0x040fe800078e00ff */
[----:B------:R-:W-:Y:S01]  /*5490*/  IMAD R6, R40, R6, R5 ;  /* 0x0000000628067224 */ /* 0x000fe200078e0205 */
[----:B------:R-:W-:Y:S04]  /*54a0*/  @!P0 SHF.R.U32.HI R2, RZ, R37, R2 ;  /* 0x00000025ff028219 */ /* 0x000fe80000011602 */
[----:B------:R-:W-:Y:S02]  /*54b0*/  @!P0 SEL R0, R3, R2, !P2 ;  /* 0x0000000203008207 */ /* 0x000fe40005000000 */
[----:B------:R-:W-:Y:S02]  /*54c0*/  IADD3 R2, PT, PT, -R5, RZ, RZ ;  /* 0x000000ff05027210 */ /* 0x000fe40007ffe1ff */
[----:B------:R-:W-:Y:S01]  /*54d0*/  @!P0 IADD3 R8, PT, PT, R15, -R0, RZ ;  /* 0x800000000f088210 */ /* 0x000fe20007ffe0ff */
[----:B------:R-:W-:Y:S02]  /*54e0*/  @!P0 IMAD R0, R7, R6, R0 ;  /* 0x0000000607008224 */ /* 0x000fe400078e0200 */
[----:B------:R-:W-:Y:S02]  /*54f0*/  IMAD R43, R38, R2, R43 ;  /* 0x00000002262b7224 */ /* 0x000fe400078e022b */
[----:B------:R-:W-:Y:S02]  /*5500*/  @!P0 IMAD R5, R8, R40, R3 ;  /* 0x0000002808058224 */ /* 0x000fe400078e0203 */
[----:B------:R-:W-:Y:S04]  /*5510*/  @!P0 IMAD.MOV.U32 R3, RZ, RZ, R0 ;  /* 0x000000ffff038224 */ /* 0x000fe800078e0000 */
[----:B------:R-:W-:Y:S02]  /*5520*/  IMAD R45, R3, R42, R45 ;  /* 0x0000002a032d7224 */ /* 0x000fe400078e022d */
[----:B------:R-:W-:Y:S07]  /*5530*/  IMAD R43, R5, R38, R43 ;  /* 0x00000026052b7224 */ /* 0x000fee00078e022b */
.L_x_99:
[----:B-1----:R-:W-:Y:S01]  /*5540*/  @!P1 ISETP.NE.AND P0, PT, R10, 0x1, PT ;  /* 0x000000010a00980c */ /* 0x002fe20003f05270 */
[----:B------:R-:W-:Y:S01]  /*5550*/  @!P1 IMAD.HI.U32 R0, R45, R12, RZ ;  /* 0x0000000c2d009227 */ /* 0x000fe200078e00ff */
[----:B------:R-:W-:Y:S01]  /*5560*/  @!P1 ISETP.NE.AND P2, PT, R9, 0x1, PT ;  /* 0x000000010900980c */ /* 0x000fe20003f45270 */
[----:B------:R-:W-:Y:S01]  /*5570*/  ULOP3.LUT UP0, URZ, UR48, 0x90, URZ, 0xc0, !UPT ;  /* 0x0000009030ff7892 */ /* 0x000fe2000f80c0ff */
[----:B------:R-:W-:Y:S01]  /*5580*/  R2UR UR42, R21 ;  /* 0x00000000152a72ca */ /* 0x000fe200000e0000 */
[----:B------:R-:W-:Y:S01]  /*5590*/  @!P1 IMAD.HI.U32 R3, R43, R11, RZ ;  /* 0x0000000b2b039227 */ /* 0x000fe200078e00ff */
[----:B------:R-:W-:Y:S02]  /*55a0*/  @!P1 SHF.R.U32.HI R0, RZ, R13, R0 ;  /* 0x0000000dff009219 */ /* 0x000fe40000011600 */
[----:B------:R-:W-:Y:S01]  /*55b0*/  R2UR UR41, R20 ;  /* 0x00000000142972ca */ /* 0x000fe200000e0000 */
[----:B------:R-:W-:Y:S01]  /*55c0*/  VIADD R112, R112, 0x1 ;  /* 0x0000000170707836 */ /* 0x000fe20000000000 */
[----:B------:R-:W-:Y:S02]  /*55d0*/  @!P1 SHF.R.U32.HI R2, RZ, R14, R3 ;  /* 0x0000000eff029219 */ /* 0x000fe40000011603 */
[----:B------:R-:W-:Y:S02]  /*55e0*/  @!P1 SEL R3, R45, R0, !P2 ;  /* 0x000000002d039207 */ /* 0x000fe40005000000 */
[----:B------:R-:W-:Y:S02]  /*55f0*/  @!P1 SEL R2, R43, R2, !P0 ;  /* 0x000000022b029207 */ /* 0x000fe40004000000 */
[----:B------:R-:W-:Y:S01]  /*5600*/  @P4 SHF.R.U32.HI R103, RZ, 0x10, R17 ;  /* 0x00000010ff674819 */ /* 0x000fe20000011611 */
[----:B------:R-:W-:Y:S02]  /*5610*/  USHF.L.U32 UR42, UR42, 0x6, URZ ;  /* 0x000000062a2a7899 */ /* 0x000fe400080006ff */
[----:B------:R-:W-:Y:S02]  /*5620*/  @!P1 IMAD.IADD R0, R2, 0x1, -R3 ;  /* 0x0000000102009824 */ /* 0x000fe400078e0a03 */
[----:B------:R-:W-:Y:S01]  /*5630*/  @!P1 IMAD.IADD R2, R3, 0x1, -R2 ;  /* 0x0000000103029824 */ /* 0x000fe200078e0a02 */
[----:B------:R-:W-:Y:S01]  /*5640*/  USHF.L.U32 UR41, UR41, 0x7, URZ ;  /* 0x0000000729297899 */ /* 0x000fe200080006ff */
[----:B------:R-:W-:Y:S02]  /*5650*/  @!P1 IMAD R45, R0, R9, R45 ;  /* 0x00000009002d9224 */ /* 0x000fe400078e022d */
[----:B------:R-:W-:Y:S01]  /*5660*/  @!P1 IMAD R43, R2, R10, R43 ;  /* 0x0000000a022b9224 */ /* 0x000fe200078e022b */
[----:B------:R-:W-:Y:S08]  /*5670*/  BRA.U !UP0, `(.L_x_100) ;  /* 0x0000000108407547 */ /* 0x000ff0000b800000 */
[----:B------:R-:W1:Y:S01]  /*5680*/  LDCU.64 UR8, c[0x4][0x80] ;  /* 0x01001000ff0877ac */ /* 0x000e620008000a00 */
[----:B------:R-:W-:Y:S01]  /*5690*/  MOV R3, 0x0 ;  /* 0x0000000000037802 */ /* 0x000fe20000000f00 */
[----:B------:R-:W-:Y:S02]  /*56a0*/  HFMA2 R12, -RZ, RZ, 0, 5.9604644775390625e-08 ;  /* 0x00000001ff0c7431 */ /* 0x000fe400000001ff */
[----:B------:R-:W-:Y:S02]  /*56b0*/  IMAD.MOV.U32 R8, RZ, RZ, 0x70 ;  /* 0x00000070ff087424 */ /* 0x000fe400078e00ff */
[----:B------:R-:W-:Y:S01]  /*56c0*/  IMAD.MOV.U32 R13, RZ, RZ, RZ ;  /* 0x000000ffff0d7224 */ /* 0x000fe200078e00ff */
[----:B------:R-:W2:Y:S01]  /*56d0*/  LDCU.64 UR6, c[0x4][0x88] ;  /* 0x01001100ff0677ac */ /* 0x000ea20008000a00 */
[----:B------:R-:W3:Y:S01]  /*56e0*/  LDC.64 R2, c[0x4][R3] ;  /* 0x0100000003027b82 */ /* 0x000ee20000000a00 */
[----:B------:R-:W4:Y:S01]  /*56f0*/  LDCU.64 UR4, c[0x4][0x8] ;  /* 0x01000100ff0477ac */ /* 0x000f220008000a00 */
[----:B-1----:R-:W-:Y:S01]  /*5700*/  MOV R5, UR9 ;  /* 0x0000000900057c02 */ /* 0x002fe20008000f00 */
[----:B------:R-:W-:Y:S01]  /*5710*/  IMAD.U32 R4, RZ, RZ, UR8 ;  /* 0x00000008ff047e24 */ /* 0x000fe2000f8e00ff */
[----:B--2---:R-:W-:Y:S01]  /*5720*/  MOV R7, UR7 ;  /* 0x0000000700077c02 */ /* 0x004fe20008000f00 */
[----:B------:R-:W-:Y:S01]  /*5730*/  IMAD.U32 R6, RZ, RZ, UR6 ;  /* 0x00000006ff067e24 */ /* 0x000fe2000f8e00ff */
[----:B----4-:R-:W-:Y:S01]  /*5740*/  MOV R11, UR5 ;  /* 0x00000005000b7c02 */ /* 0x010fe20008000f00 */
[----:B------:R-:W-:Y:S02]  /*5750*/  IMAD.U32 R10, RZ, RZ, UR4 ;  /* 0x00000004ff0a7e24 */ /* 0x000fe4000f8e00ff */
[----:B------:R-:W-:Y:S07]  /*5760*/  LEPC R20, `(.L_x_100) ;  /* 0x000000001014794e */ /* 0x000fee0000000000 */
[----:B---3-5:R-:W-:Y:S05]  /*5770*/  CALL.ABS.NOINC R2 ;  /* 0x0000000002007343 */ /* 0x028fea0003c00000 */
.L_x_100:
[----:B------:R-:W-:Y:S01]  /*5780*/  LOP3.LUT P0, RZ, R108, 0x90, RZ, 0xc0, !PT ;  /* 0x000000906cff7812 */ /* 0x000fe2000780c0ff */
[----:B------:R-:W-:Y:S11]  /*5790*/  BSSY.RECONVERGENT B6, `(.L_x_101) ;  /* 0x0000013000067945 */ /* 0x000ff60003800200 */
[----:B------:R-:W-:Y:S01]  /*57a0*/  @!UPT UIADD3 URZ, UPT, UPT, URZ, URZ, URZ ;  /* 0x000000fffffff290 */ /* 0x000fe2000fffe0ff */
[----:B------:R-:W-:Y:S05]  /*57b0*/  @!P0 BRA `(.L_x_102) ;  /* 0x0000000000408947 */ /* 0x000fea0003800000 */
        /* <DEDUP_REMOVED lines=16> */
.L_x_102:
[----:B------:R-:W-:Y:S05]  /*58c0*/  BSYNC.RECONVERGENT B6 ;  /* 0x0000000000067941 */ /* 0x000fea0003800200 */
.L_x_101:
[----:B------:R-:W-:Y:S01]  /*58d0*/  ISETP.NE.U32.AND P4, PT, R90, RZ, PT ;  /* 0x000000ff5a00720c */ /* 0x000fe20003f85070 */
[----:B------:R-:W-:Y:S01]  /*58e0*/  UISETP.NE.AND UP2, UPT, UR50, URZ, UPT ;  /* 0x000000ff3200728c */ /* 0x000fe2000bf45270 */
[----:B------:R-:W-:Y:S01]  /*58f0*/  ISETP.NE.U32.AND P3, PT, RZ, UR38, PT ;  /* 0x00000026ff007c0c */ /* 0x000fe2000bf65070 */
[----:B------:R-:W-:Y:S01]  /*5900*/  UISETP.NE.U32.AND UP1, UPT, UR44, URZ, UPT ;  /* 0x000000ff2c00728c */ /* 0x000fe2000bf25070 */
[----:B------:R-:W-:Y:S01]  /*5910*/  ISETP.NE.AND.EX P4, PT, R91, RZ, PT, P4 ;  /* 0x000000ff5b00720c */ /* 0x000fe20003f85340 */
[----:B------:R-:W-:Y:S01]  /*5920*/  UPLOP3.LUT UP0, UPT, UPT, UPT, UPT, 0x40, 0x4 ;  /* 0x000000000004789c */ /* 0x000fe20003f0e870 */
[----:B------:R-:W-:Y:S01]  /*5930*/  ISETP.NE.AND.EX P3, PT, RZ, UR39, PT, P3 ;  /* 0x00000027ff007c0c */ /* 0x000fe2000bf65330 */
[----:B------:R-:W-:Y:S01]  /*5940*/  UISETP.NE.AND.EX UP1, UPT, UR45, URZ, UPT, UP1 ;  /* 0x000000ff2d00728c */ /* 0x000fe2000bf25310 */
[----:B------:R-:W-:Y:S04]  /*5950*/  PLOP3.LUT P1, PT, PT, PT, UP2, 0x80, 0x8 ;  /* 0x000000000008781c */ /* 0x000fe80003f2f028 */
[----:B------:R-:W-:Y:S06]  /*5960*/  @UP2 UPLOP3.LUT UP0, UPT, UPT, UPT, UP1, 0x80, 0x8 ;  /* 0x000000000008289c */ /* 0x000fec0003f0f010 */
[----:B------:R-:W-:Y:S01]  /*5970*/  PLOP3.LUT P0, PT, PT, PT, UP0, 0x80, 0x8 ;  /* 0x000000000008781c */ /* 0x000fe20003f0f008 */
[----:B------:R-:W-:Y:S01]  /*5980*/  @!UPT UIADD3 URZ, UPT, UPT, URZ, URZ, URZ ;  /* 0x000000fffffff290 */ /* 0x000fe2000fffe0ff */
[----:B------:R-:W-:Y:S11]  /*5990*/  BRA.U !UP1, `(.L_x_103) ;  /* 0x0000000109387547 */ /* 0x000ff6000b800000 */
[----:B------:R-:W-:Y:S01]  /*59a0*/  UISETP.NE.U32.AND UP0, UPT, UR38, URZ, UPT ;  /* 0x000000ff2600728c */ /* 0x000fe2000bf05070 */
[----:B------:R-:W-:Y:S02]  /*59b0*/  HFMA2 R0, -RZ, RZ, 0, 5.9604644775390625e-08 ;  /* 0x00000001ff007431 */ /* 0x000fe400000001ff */
[----:B------:R-:W-:Y:S01]  /*59c0*/  IMAD.MOV.U32 R95, RZ, RZ, 0x1 ;  /* 0x00000001ff5f7424 */ /* 0x000fe200078e00ff */
[----:B------:R-:W-:Y:S06]  /*59d0*/  UISETP.NE.AND.EX UP0, UPT, UR39, URZ, UPT, UP0 ;  /* 0x000000ff2700728c */ /* 0x000fec000bf05300 */
[----:B------:R-:W-:Y:S05]  /*59e0*/  PLOP3.LUT P2, PT, PT, PT, UP0, 0x80, 0x8 ;  /* 0x000000000008781c */ /* 0x000fea0003f4f008 */
[----:B------:R-:W1:Y:S01]  /*59f0*/  @UP0 LDCU.64 UR6, c[0x0][0x888] ;  /* 0x00011100ff0607ac */ /* 0x000e620008000a00 */
[----:B------:R-:W-:Y:S07]  /*5a00*/  @UP0 UIMAD UR4, UR36, UR44, URZ ;  /* 0x0000002c240402a4 */ /* 0x000fee000f8e02ff */
[----:B------:R-:W-:Y:S01]  /*5a10*/  @!P2 PRMT R95, R0, 0x7610, R95 ;  /* 0x00007610005fa816 */ /* 0x000fe2000000005f */
[----:B-1----:R-:W-:Y:S03]  /*5a20*/  @UP0 UIMAD.WIDE UR6, UR4, 0x4, UR6 ;  /* 0x00000004040608a5 */ /* 0x002fe6000f8e0206 */
[----:B------:R-:W1:Y:S03]  /*5a30*/  @!UP0 LDCU UR4, c[0x0][0x880] ;  /* 0x00011000ff0487ac */ /* 0x000e660008000800 */
[----:B------:R-:W-:Y:S01]  /*5a40*/  IMAD.U32 R2, RZ, RZ, UR6 ;  /* 0x00000006ff027e24 */ /* 0x000fe2000f8e00ff */
[----:B------:R-:W-:Y:S05]  /*5a50*/  MOV R3, UR7 ;  /* 0x0000000700037c02 */ /* 0x000fea0008000f00 */
[----:B-----5:R2:W5:Y:S02]  /*5a60*/  @P2 LDG.E R49, desc[UR46][R2.64] ;  /* 0x0000002e02312981 */ /* 0x020564000c1e1900 */
[----:B-12---:R-:W-:Y:S02]  /*5a70*/  @!P2 IMAD.U32 R49, RZ, RZ, UR4 ;  /* 0x00000004ff31ae24 */ /* 0x006fe4000f8e00ff */
.L_x_103:
[----:B------:R-:W-:Y:S05]  /*5a80*/  @!P4 BRA `(.L_x_104) ;  /* 0x000000000020c947 */ /* 0x000fea0003800000 */
[----:B------:R-:W-:Y:S04]  /*5a90*/  ISETP.NE.U32.AND P2, PT, R88, RZ, PT ;  /* 0x000000ff5800720c */ /* 0x000fe80003f45070 */
[----:B------:R-:W-:Y:S11]  /*5aa0*/  ISETP.NE.AND.EX P2, PT, R89, RZ, PT, P2 ;  /* 0x000000ff5900720c */ /* 0x000ff60003f45320 */
[----:B------:R-:W-:Y:S02]  /*5ab0*/  @!UPT UIADD3 URZ, UPT, UPT, URZ, URZ, URZ ;  /* 0x000000fffffff290 */ /* 0x000fe4000fffe0ff */
[----:B------:R-:W1:Y:S01]  /*5ac0*/  @P2 LDC.64 R2, c[0x0][0x8a8] ;  /* 0x00022a00ff022b82 */ /* 0x000e620000000a00 */
[----:B------:R-:W-:Y:S04]  /*5ad0*/  @P2 IMAD R0, R90, UR36, RZ ;  /* 0x000000245a002c24 */ /* 0x000fe8000f8e02ff */
[----:B-1----:R-:W-:Y:S05]  /*5ae0*/  @P2 IMAD.WIDE R2, R0, 0x4, R2 ;  /* 0x0000000400022825 */ /* 0x002fea00078e0202 */
[----:B-----5:R1:W5:Y:S02]  /*5af0*/  @P2 LDG.E R46, desc[UR46][R2.64] ;  /* 0x0000002e022e2981 */ /* 0x020364000c1e1900 */
[----:B-1----:R-:W2:Y:S02]  /*5b00*/  @!P2 LDC R46, c[0x0][0x8a0] ;  /* 0x00022800ff2eab82 */ /* 0x002ea40000000800 */
.L_x_104:
[----:B-----5:R-:W-:Y:S01]  /*5b10*/  FSETP.NEU.AND P2, PT, R49, RZ, PT ;  /* 0x000000ff3100720b */ /* 0x020fe20003f4d000 */
[----:B------:R-:W-:Y:S01]  /*5b20*/  BSSY B1, `(.L_x_105) ;  /* 0x0000041000017945 */ /* 0x000fe20003800000 */
[----:B------:R-:W-:Y:S01]  /*5b30*/  SEL R5, RZ, 0xffffffff, P3 ;  /* 0xffffffffff057807 */ /* 0x000fe20001800000 */
[----:B------:R-:W-:Y:S01]  /*5b40*/  IMAD.MOV.U32 R114, RZ, RZ, 0x1 ;  /* 0x00000001ff727424 */ /* 0x000fe200078e00ff */
[----:B------:R-:W-:Y:S01]  /*5b50*/  LOP3.LUT P3, RZ, R95, 0xff, RZ, 0xc0, !PT ;  /* 0x000000ff5fff7812 */ /* 0x000fe2000786c0ff */
[C---:B------:R-:W-:Y:S01]  /*5b60*/  IMAD R48, R44.reuse, 0x40, R47 ;  /* 0x000000402c307824 */ /* 0x040fe200078e022f */
[----:B------:R-:W-:Y:S02]  /*5b70*/  @P1 SEL R0, RZ, 0xffffffff, P2 ;  /* 0xffffffffff001807 */ /* 0x000fe40001000000 */
[----:B------:R-:W-:Y:S02]  /*5b80*/  CS2R R86, SRZ ;  /* 0x0000000000567805 */ /* 0x000fe4000001ff00 */
[----:B------:R-:W-:Y:S02]  /*5b90*/  LEA R3, R105, UR49, 0x3 ;  /* 0x0000003169037c11 */ /* 0x000fe4000f8e18ff */
[----:B------:R-:W-:Y:S02]  /*5ba0*/  CS2R R84, SRZ ;  /* 0x0000000000547805 */ /* 0x000fe4000001ff00 */
[----:B------:R-:W-:Y:S02]  /*5bb0*/  @P0 SEL R0, R5, R0, !P3 ;  /* 0x0000000005000207 */ /* 0x000fe40005800000 */
[----:B------:R-:W-:Y:S02]  /*5bc0*/  CS2R R82, SRZ ;  /* 0x0000000000527805 */ /* 0x000fe4000001ff00 */
[----:B------:R-:W-:Y:S02]  /*5bd0*/  LEA R111, R44, UR49, 0x3 ;  /* 0x000000312c6f7c11 */ /* 0x000fe4000f8e18ff */
[----:B------:R-:W-:Y:S02]  /*5be0*/  CS2R R80, SRZ ;  /* 0x0000000000507805 */ /* 0x000fe4000001ff00 */
[----:B------:R-:W-:Y:S02]  /*5bf0*/  @P1 LOP3.LUT R0, R0, 0x1, RZ, 0xc0, !PT ;  /* 0x0000000100001812 */ /* 0x000fe400078ec0ff */
[----:B------:R-:W-:Y:S02]  /*5c00*/  SHF.L.U32 R4, R107, 0x1f, RZ ;  /* 0x0000001f6b047819 */ /* 0x000fe400000006ff */
[----:B------:R-:W-:Y:S02]  /*5c10*/  ISETP.NE.U32.OR P5, PT, R0, 0x1, !P1 ;  /* 0x000000010000780c */ /* 0x000fe40004fa5470 */
[----:B------:R-:W-:Y:S02]  /*5c20*/  SEL R0, RZ, 0xffffffff, P2 ;  /* 0xffffffffff007807 */ /* 0x000fe40001000000 */
[----:B------:R-:W-:Y:S02]  /*5c30*/  PLOP3.LUT P2, PT, PT, PT, UP1, 0x80, 0x8 ;  /* 0x000000000008781c */ /* 0x000fe40003f4f018 */
[----:B------:R-:W-:Y:S07]  /*5c40*/  P2R R113, PR, RZ, 0x20 ;  /* 0x00000020ff717803 */ /* 0x000fee0000000000 */
[----:B------:R-:W-:Y:S04]  /*5c50*/  @P5 SHF.L.U32 R2, R104, 0x1f, RZ ;  /* 0x0000001f68025819 */ /* 0x000fe800000006ff */
[----:B------:R-:W1:Y:S01]  /*5c60*/  @P5 SYNCS.PHASECHK.TRANS64.TRYWAIT P1, [R3+URZ+0x50], R2 ;  /* 0x00005002030055a7 */ /* 0x000e6200080211ff */
[----:B------:R-:W-:Y:S04]  /*5c70*/  @P2 SEL R0, R5, R0, !P3 ;  /* 0x0000000005002207 */ /* 0x000fe80005800000 */
[----:B------:R-:W-:Y:S04]  /*5c80*/  LOP3.LUT R0, R0, 0x1, RZ, 0xc0, !PT ;  /* 0x0000000100007812 */ /* 0x000fe800078ec0ff */
[----:B------:R-:W-:Y:S04]  /*5c90*/  ISETP.NE.U32.AND P4, PT, R0, 0x1, PT ;  /* 0x000000010000780c */ /* 0x000fe80003f85070 */
[----:B------:R-:W-:Y:S01]  /*5ca0*/  P2R R115, PR, RZ, 0x10 ;  /* 0x00000010ff737803 */ /* 0x000fe20000000000 */
[----:B------:R3:W4:Y:S01]  /*5cb0*/  SYNCS.PHASECHK.TRANS64.TRYWAIT P0, [R111+URZ+0xa0], R4 ;  /* 0x0000a0046f0075a7 */ /* 0x00072200080011ff */
[----:B-1----:R-:W-:Y:S01]  /*5cc0*/  @P5 SEL R114, RZ, 0x1, !P1 ;  /* 0x00000001ff725807 */ /* 0x002fe20004800000 */
[----:B---3--:R-:W-:Y:S06]  /*5cd0*/  @!P5 BRA `(.L_x_106) ;  /* 0x000000000094d947 */ /* 0x008fec0003800000 */
[----:B------:R-:W-:Y:S01]  /*5ce0*/  @P4 IMAD R5, R105, 0x1000, R100 ;  /* 0x0000100069054824 */ /* 0x000fe200078e0264 */
[----:B------:R-:W-:Y:S01]  /*5cf0*/  LOP3.LUT P5, RZ, R101, 0x80, RZ, 0xc0, !PT ;  /* 0x0000008065ff7812 */ /* 0x000fe200078ac0ff */
[----:B------:R-:W-:Y:S01]  /*5d00*/  BSSY B0, `(.L_x_107) ;  /* 0x0000010000007945 */ /* 0x000fe20003800000 */
[----:B------:R-:W-:Y:S01]  /*5d10*/  ISETP.NE.AND P2, PT, R114, RZ, PT ;  /* 0x000000ff7200720c */ /* 0x000fe20003f45270 */
[----:B------:R-:W-:Y:S01]  /*5d20*/  @P4 VIADD R2, R5, UR49 ;  /* 0x0000003105024c36 */ /* 0x000fe20008000000 */
[----:B------:R-:W-:Y:S02]  /*5d30*/  PLOP3.LUT P1, PT, PT, PT, PT, 0x8, 0x80 ;  /* 0x000000000080781c */ /* 0x000fe40003f2e170 */
[----:B------:R-:W-:Y:S02]  /*5d40*/  CS2R R82, SRZ ;  /* 0x0000000000527805 */ /* 0x000fe4000001ff00 */
[----:B------:R-:W-:Y:S01]  /*5d50*/  @P4 PLOP3.LUT P1, PT, P5, PT, PT, 0x80, 0x8 ;  /* 0x000000000008481c */ /* 0x000fe20002f2f070 */
[C---:B------:R-:W-:Y:S01]  /*5d60*/  @P4 VIADD R0, R2.reuse, 0x200 ;  /* 0x0000020002004836 */ /* 0x040fe20000000000 */
[----:B------:R-:W-:Y:S01]  /*5d70*/  CS2R R80, SRZ ;  /* 0x0000000000507805 */ /* 0x000fe2000001ff00 */
[----:B------:R-:W-:Y:S01]  /*5d80*/  @P4 VIADD R2, R2, 0x210 ;  /* 0x0000021002024836 */ /* 0x000fe20000000000 */
[----:B------:R-:W-:Y:S02]  /*5d90*/  CS2R R86, SRZ ;  /* 0x0000000000567805 */ /* 0x000fe4000001ff00 */
[----:B------:R-:W-:Y:S07]  /*5da0*/  CS2R R84, SRZ ;  /* 0x0000000000547805 */ /* 0x000fee000001ff00 */
[----:B------:R-:W-:Y:S01]  /*5db0*/  @P1 VIADD R2, R0, 0xfffffff0 ;  /* 0xfffffff000021836 */ /* 0x000fe20000000000 */
[----:B------:R-:W-:Y:S06]  /*5dc0*/  @P2 BRA `(.L_x_108) ;  /* 0x00000000000c2947 */ /* 0x000fec0003800000 */
[----:B------:R-:W-:Y:S04]  /*5dd0*/  SHF.L.U32 R0, R104, 0x1f, RZ ;  /* 0x0000001f68007819 */ /* 0x000fe800000006ff */
[----:B------:R-:W1:Y:S02]  /*5de0*/  SYNCS.PHASECHK.TRANS64.TRYWAIT P1, [R3+URZ+0x50], R0 ;  /* 0x00005000030075a7 */ /* 0x000e6400080211ff */
[----:B-1----:R-:W-:Y:S05]  /*5df0*/  @!P1 BRA `(.L_x_109) ;  /* 0x0000002400789947 */ /* 0x002fea0003800000 */
.L_x_108:
[----:B------:R-:W-:Y:S05]  /*5e00*/  BSYNC B0 ;  /* 0x0000000000007941 */ /* 0x000fea0003800000 */
.L_x_107:
[----:B------:R-:W-:Y:S01]  /*5e10*/  ISETP.NE.AND P1, PT, R115, RZ, PT ;  /* 0x000000ff7300720c */ /* 0x000fe20003f25270 */
[----:B-1----:R-:W-:Y:S02]  /*5e20*/  VIADD R3, R3, 0x60 ;  /* 0x0000006003037836 */ /* 0x002fe40000000000 */
[----:B------:R-:W-:Y:S02]  /*5e30*/  IMAD.U32 R0, RZ, RZ, UR37 ;  /* 0x00000025ff007e24 */ /* 0x000fe4000f8e00ff */
[----:B------:R-:W-:Y:S03]  /*5e40*/  VIADD R105, R105, 0x1 ;  /* 0x0000000169697836 */ /* 0x000fe60000000000 */
[----:B------:R-:W-:Y:S05]  /*5e50*/  PRMT R0, R0, 0x654, R3 ;  /* 0x0000065400007816 */ /* 0x000fea0000000003 */
[----:B------:R1:W3:Y:S04]  /*5e60*/  @P1 LDS.128 R80, [R5+UR49+0x200] ;  /* 0x0002003105501984 */ /* 0x0002e80008000c00 */
[----:B------:R1:W1:Y:S01]  /*5e70*/  @P1 LDS.128 R84, [R2] ;  /* 0x0000000002541984 */ /* 0x0002620000000c00 */
[C---:B------:R-:W-:Y:S01]  /*5e80*/  ISETP.NE.AND P1, PT, R105.reuse, 0x2, PT ;  /* 0x000000026900780c */ /* 0x040fe20003f25270 */
[----:B------:R-:W-:Y:S01]  /*5e90*/  @!PT LDS RZ, [RZ] ;  /* 0x00000000fffff984 */ /* 0x000fe20000000800 */
[----:B------:R-:W-:Y:S01]  /*5ea0*/  @!PT LDS RZ, [RZ] ;  /* 0x00000000fffff984 */ /* 0x000fe20000000800 */
[----:B------:R-:W-:Y:S01]  /*5eb0*/  @!PT LDS RZ, [RZ] ;  /* 0x00000000fffff984 */ /* 0x000fe20000000800 */
[----:B------:R-:W-:Y:S01]  /*5ec0*/  @!PT LDS RZ, [RZ] ;  /* 0x00000000fffff984 */ /* 0x000fe20000000800 */
[----:B------:R5:W-:Y:S06]  /*5ed0*/  MEMBAR.ALL.CTA ;  /* 0x0000000000007992 */ /* 0x000bec0000008000 */
[----:B-----5:R-:W5:Y:S01]  /*5ee0*/  FENCE.VIEW.ASYNC.S ;  /* 0x00000000000073c6 */ /* 0x020f620000000000 */
[----:B------:R-:W-:Y:S02]  /*5ef0*/  SEL R3, RZ, 0x1, P1 ;  /* 0x00000001ff037807 */ /* 0x000fe40000800000 */
[----:B------:R-:W-:Y:S02]  /*5f00*/  SEL R105, R105, RZ, P1 ;  /* 0x000000ff69697207 */ /* 0x000fe40000800000 */
[----:B------:R-:W-:Y:S01]  /*5f10*/  LOP3.LUT R104, R104, R3, RZ, 0x3c, !PT ;  /* 0x0000000368687212 */ /* 0x000fe200078e3cff */
[----:B-----5:R1:W-:Y:S06]  /*5f20*/  SYNCS.ARRIVE.TRANS64.RED.A1T0 RZ, [R0+URZ], RZ ;  /* 0x000000ff00ff79a7 */ /* 0x0203ec00081004ff */
.L_x_106:
[----:B------:R-:W-:Y:S05]  /*5f30*/  BSYNC B1 ;  /* 0x0000000000017941 */ /* 0x000fea0003800000 */
.L_x_105:
[----:B------:R-:W-:Y:S04]  /*5f40*/  SHF.R.U32.HI R3, RZ, 0x15, R48 ;  /* 0x00000015ff037819 */ /* 0x000fe80000011630 */
[----:B------:R-:W-:Y:S01]  /*5f50*/  LOP3.LUT P1, RZ, R3, 0x3, R102, 0x48, !PT ;  /* 0x0000000303ff7812 */ /* 0x000fe20007824866 */
[----:B------:R-:W-:Y:S01]  /*5f60*/  @!UPT UIADD3 URZ, UPT, UPT, URZ, URZ, URZ ;  /* 0x000000fffffff290 */ /* 0x000fe2000fffe0ff */
[----:B----4-:R-:W-:Y:S11]  /*5f70*/  @P0 BRA `(.L_x_110) ;  /* 0x0000000000080947 */ /* 0x010ff60003800000 */
[----:B------:R-:W4:Y:S02]  /*5f80*/  SYNCS.PHASECHK.TRANS64.TRYWAIT P0, [R111+URZ+0xa0], R4 ;  /* 0x0000a0046f0075a7 */ /* 0x000f2400080011ff */
[----:B----4-:R-:W-:Y:S05]  /*5f90*/  @!P0 BRA `(.L_x_111) ;  /* 0x0000002400248947 */ /* 0x010fea0003800000 */
.L_x_110:
[----:B------:R-:W-:Y:S05]  /*5fa0*/  @!P1 BRA `(.L_x_112) ;  /* 0x0000000000409947 */ /* 0x000fea0003800000 */
[----:B------:R-:W5:Y:S01]  /*5fb0*/  LDCU.64 UR8, c[0x4][0x70] ;  /* 0x01000e00ff0877ac */ /* 0x000f620008000a00 */
[----:B------:R-:W-:Y:S01]  /*5fc0*/  MOV R3, 0x0 ;  /* 0x0000000000037802 */ /* 0x000fe20000000f00 */
[----:B------:R-:W-:Y:S02]  /*5fd0*/  HFMA2 R12, -RZ, RZ, 0, 5.9604644775390625e-08 ;  /* 0x00000001ff0c7431 */ /* 0x000fe400000001ff */
[----:B------:R-:W-:Y:S02]  /*5fe0*/  IMAD.MOV.U32 R8, RZ, RZ, 0x192 ;  /* 0x00000192ff087424 */ /* 0x000fe400078e00ff */
[----:B------:R-:W-:Y:S01]  /*5ff0*/  IMAD.MOV.U32 R13, RZ, RZ, RZ ;  /* 0x000000ffff0d7224 */ /* 0x000fe200078e00ff */
[----:B------:R-:W2:Y:S01]  /*6000*/  LDCU.64 UR6, c[0x4][0x78] ;  /* 0x01000f00ff0677ac */ /* 0x000ea20008000a00 */
[----:B-1----:R-:W1:Y:S01]  /*6010*/  LDC.64 R2, c[0x4][R3] ;  /* 0x0100000003027b82 */ /* 0x002e620000000a00 */
[----:B------:R-:W3:Y:S01]  /*6020*/  LDCU.64 UR4, c[0x4][0x10] ;  /* 0x01000200ff0477ac */ /* 0x000ee20008000a00 */
[----:B-----5:R-:W-:Y:S01]  /*6030*/  MOV R5, UR9 ;  /* 0x0000000900057c02 */ /* 0x020fe20008000f00 */
[----:B----4-:R-:W-:Y:S01]  /*6040*/  IMAD.U32 R4, RZ, RZ, UR8 ;  /* 0x00000008ff047e24 */ /* 0x010fe2000f8e00ff */
[----:B--2---:R-:W-:Y:S01]  /*6050*/  MOV R7, UR7 ;  /* 0x0000000700077c02 */ /* 0x004fe20008000f00 */
[----:B------:R-:W-:Y:S01]  /*6060*/  IMAD.U32 R6, RZ, RZ, UR6 ;  /* 0x00000006ff067e24 */ /* 0x000fe2000f8e00ff */
[----:B---3--:R-:W-:Y:S01]  /*6070*/  MOV R11, UR5 ;  /* 0x00000005000b7c02 */ /* 0x008fe20008000f00 */
[----:B------:R-:W-:Y:S02]  /*6080*/  IMAD.U32 R10, RZ, RZ, UR4 ;  /* 0x00000004ff0a7e24 */ /* 0x000fe4000f8e00ff */
[----:B------:R-:W-:Y:S07]  /*6090*/  LEPC R20, `(.L_x_112) ;  /* 0x000000001014794e */ /* 0x000fee0000000000 */
[----:B-1----:R-:W-:Y:S05]  /*60a0*/  CALL.ABS.NOINC R2 ;  /* 0x0000000002007343 */ /* 0x002fea0003c00000 */
.L_x_112:
[-C--:B---3--:R-:W-:Y:S01]  /*60b0*/  F2FP.F16.E5M2.UNPACK_B R51, R80.reuse ;  /* 0x00000050ff33723e */ /* 0x088fe200020004ff */
[----:B------:R-:W-:Y:S05]  /*60c0*/  WARPSYNC.ALL ;  /* 0x0000000000007948 */ /* 0x000fea0003800000 */
[----:B------:R-:W-:Y:S01]  /*60d0*/  R2UR UR4, R48 ;  /* 0x00000000300472ca */ /* 0x000fe200000e0000 */
[--C-:B------:R-:W-:Y:S01]  /*60e0*/  HADD2.F32 R50, -RZ, R51.reuse.H0_H0 ;  /* 0x20000033ff327230 */ /* 0x100fe20000004100 */
[----:B------:R-:W-:Y:S01]  /*60f0*/  F2FP.F16.E5M2.UNPACK_B R53, R80.H1 ;  /* 0x00000050ff35723e */ /* 0x000fe200030004ff */
[----:B------:R-:W-:Y:S01]  /*6100*/  HADD2.F32 R51, -RZ, R51.H1_H1 ;  /* 0x30000033ff337230 */ /* 0x000fe20000004100 */
[-C--:B------:R-:W-:Y:S01]  /*6110*/  F2FP.F16.E5M2.UNPACK_B R55, R81.reuse ;  /* 0x00000051ff37723e */ /* 0x080fe200020004ff */
[----:B------:R-:W-:Y:S01]  /*6120*/  BSSY.RECONVERGENT B0, `(.L_x_113) ;  /* 0x000009e000007945 */ /* 0x000fe20003800200 */
[----:B------:R-:W-:Y:S01]  /*6130*/  F2FP.F16.E5M2.UNPACK_B R57, R81.H1 ;  /* 0x00000051ff39723e */ /* 0x000fe200030004ff */
[--C-:B------:R-:W-:Y:S01]  /*6140*/  HADD2.F32 R52, -RZ, R53.reuse.H0_H0 ;  /* 0x20000035ff347230 */ /* 0x100fe20000004100 */
[-C--:B------:R-:W-:Y:S01]  /*6150*/  F2FP.F16.E5M2.UNPACK_B R59, R82.reuse ;  /* 0x00000052ff3b723e */ /* 0x080fe200020004ff */
[----:B------:R-:W-:Y:S01]  /*6160*/  HADD2.F32 R54, -RZ, R53.H1_H1 ;  /* 0x30000035ff367230 */ /* 0x000fe20000004100 */
[----:B------:R-:W-:Y:S01]  /*6170*/  F2FP.F16.E5M2.UNPACK_B R61, R82.H1 ;  /* 0x00000052ff3d723e */ /* 0x000fe200030004ff */
[--C-:B------:R-:W-:Y:S01]  /*6180*/  HADD2.F32 R53, -RZ, R55.reuse.H0_H0 ;  /* 0x20000037ff357230 */ /* 0x100fe20000004100 */
[-C--:B------:R-:W-:Y:S01]  /*6190*/  F2FP.F16.E5M2.UNPACK_B R63, R83.reuse ;  /* 0x00000053ff3f723e */ /* 0x080fe200020004ff */
[----:B-1--4-:R-:W2:Y:S01]  /*61a0*/  LDTM.x32 R4, tmem[UR4] ;  /* 0x00000004000479ee */ /* 0x012ea200082c0000 */
[----:B------:R-:W-:Y:S01]  /*61b0*/  F2FP.F16.E5M2.UNPACK_B R65, R83.H1 ;  /* 0x00000053ff41723e */ /* 0x000fe200030004ff */
[----:B------:R-:W-:Y:S01]  /*61c0*/  HADD2.F32 R56, -RZ, R55.H1_H1 ;  /* 0x30000037ff387230 */ /* 0x000fe20000004100 */
[-C--:B------:R-:W-:Y:S01]  /*61d0*/  F2FP.F16.E5M2.UNPACK_B R67, R84.reuse ;  /* 0x00000054ff43723e */ /* 0x080fe200020004ff */
[----:B------:R-:W-:Y:S01]  /*61e0*/  HADD2.F32 R60, -RZ, R59.H1_H1 ;  /* 0x3000003bff3c7230 */ /* 0x000fe20000004100 */
[----:B------:R-:W-:Y:S01]  /*61f0*/  IADD3 R125, PT, PT, R100, UR49, RZ ;  /* 0x00000031647d7c10 */ /* 0x000fe2000fffe0ff */
[----:B------:R-:W-:Y:S01]  /*6200*/  HADD2.F32 R64, -RZ, R63.H1_H1 ;  /* 0x3000003fff407230 */ /* 0x000fe20000004100 */
[----:B------:R-:W-:Y:S01]  /*6210*/  ISETP.NE.AND P6, PT, R113, RZ, PT ;  /* 0x000000ff7100720c */ /* 0x000fe20003fc5270 */
[----:B------:R-:W-:Y:S01]  /*6220*/  HADD2.F32 R68, -RZ, R67.H1_H1 ;  /* 0x30000043ff447230 */ /* 0x000fe20000004100 */
[----:B------:R-:W-:Y:S01]  /*6230*/  LOP3.LUT P5, RZ, R101, 0x80, RZ, 0xc0, !PT ;  /* 0x0000008065ff7812 */ /* 0x000fe200078ac0ff */
[--C-:B------:R-:W-:Y:S01]  /*6240*/  HADD2.F32 R55, -RZ, R57.reuse.H0_H0 ;  /* 0x20000039ff377230 */ /* 0x100fe20000004100 */
[----:B------:R-:W-:Y:S01]  /*6250*/  F2FP.F16.E5M2.UNPACK_B R69, R84.H1 ;  /* 0x00000054ff45723e */ /* 0x000fe200030004ff */
[----:B------:R-:W-:Y:S01]  /*6260*/  HADD2.F32 R58, -RZ, R57.H1_H1 ;  /* 0x30000039ff3a7230 */ /* 0x000fe20000004100 */
[-C--:B------:R-:W-:Y:S01]  /*6270*/  F2FP.F16.E5M2.UNPACK_B R71, R85.reuse ;  /* 0x00000055ff47723e */ /* 0x080fe200020004ff */
[----:B------:R-:W-:Y:S01]  /*6280*/  HADD2.F32 R57, -RZ, R59.H0_H0 ;  /* 0x2000003bff397230 */ /* 0x000fe20000004100 */
[----:B------:R-:W-:Y:S01]  /*6290*/  F2FP.F16.E5M2.UNPACK_B R73, R85.H1 ;  /* 0x00000055ff49723e */ /* 0x000fe200030004ff */
[----:B------:R-:W-:Y:S01]  /*62a0*/  HADD2.F32 R59, -RZ, R61.H0_H0 ;  /* 0x2000003dff3b7230 */ /* 0x000fe20000004100 */
[-C--:B------:R-:W-:Y:S01]  /*62b0*/  F2FP.F16.E5M2.UNPACK_B R75, R86.reuse ;  /* 0x00000056ff4b723e */ /* 0x080fe200020004ff */
[----:B------:R-:W-:Y:S01]  /*62c0*/  HADD2.F32 R72, -RZ, R71.H1_H1 ;  /* 0x30000047ff487230 */ /* 0x000fe20000004100 */
[----:B------:R-:W-:Y:S01]  /*62d0*/  F2FP.F16.E5M2.UNPACK_B R77, R86.H1 ;  /* 0x00000056ff4d723e */ /* 0x000fe200030004ff */
[----:B------:R-:W-:Y:S01]  /*62e0*/  HADD2.F32 R62, -RZ, R61.H1_H1 ;  /* 0x3000003dff3e7230 */ /* 0x000fe20000004100 */
[----:B------:R-:W-:Y:S01]  /*62f0*/  F2FP.F16.E5M2.UNPACK_B R79, R87.H1 ;  /* 0x00000057ff4f723e */ /* 0x000fe200030004ff */
[----:B------:R-:W-:Y:S01]  /*6300*/  HADD2.F32 R61, -RZ, R63.H0_H0 ;  /* 0x2000003fff3d7230 */ /* 0x000fe20000004100 */
[----:B------:R-:W-:Y:S01]  /*6310*/  ISETP.NE.AND P0, PT, R109, RZ, PT ;  /* 0x000000ff6d00720c */ /* 0x000fe20003f05270 */
[C---:B--2---:R-:W-:Y:S01]  /*6320*/  FMUL R0, R46.reuse, R4 ;  /* 0x000000042e007220 */ /* 0x044fe20000400000 */
[C---:B------:R-:W-:Y:S01]  /*6330*/  FMUL R2, R46.reuse, R5 ;  /* 0x000000052e027220 */ /* 0x040fe20000400000 */
[C---:B------:R-:W-:Y:S01]  /*6340*/  FMUL R4, R46.reuse, R8 ;  /* 0x000000082e047220 */ /* 0x040fe20000400000 */
[C---:B------:R-:W-:Y:S01]  /*6350*/  FMUL R5, R46.reuse, R9 ;  /* 0x000000092e057220 */ /* 0x040fe20000400000 */
[C---:B------:R-:W-:Y:S01]  /*6360*/  FFMA R0, R49.reuse, R50, R0 ;  /* 0x0000003231007223 */ /* 0x040fe20000000000 */
[C---:B------:R-:W-:Y:S01]  /*6370*/  FFMA R2, R49.reuse, R51, R2 ;  /* 0x0000003331027223 */ /* 0x040fe20000000002 */
[C---:B------:R-:W-:Y:S01]  /*6380*/  FMUL R8, R46.reuse, R12 ;  /* 0x0000000c2e087220 */ /* 0x040fe20000400000 */
[C---:B------:R-:W-:Y:S01]  /*6390*/  FMUL R9, R46.reuse, R13 ;  /* 0x0000000d2e097220 */ /* 0x040fe20000400000 */
[C---:B------:R-:W-:Y:S01]  /*63a0*/  FMUL R12, R46.reuse, R16 ;  /* 0x000000102e0c7220 */ /* 0x040fe20000400000 */
[C---:B------:R-:W-:Y:S01]  /*63b0*/  FMUL R13, R46.reuse, R17 ;  /* 0x000000112e0d7220 */ /* 0x040fe20000400000 */
[C---:B------:R-:W-:Y:S01]  /*63c0*/  FMUL R16, R46.reuse, R20 ;  /* 0x000000142e107220 */ /* 0x040fe20000400000 */
[C---:B------:R-:W-:Y:S01]  /*63d0*/  FMUL R17, R46.reuse, R21 ;  /* 0x000000152e117220 */ /* 0x040fe20000400000 */
[C---:B------:R-:W-:Y:S01]  /*63e0*/  FMUL R20, R46.reuse, R24 ;  /* 0x000000182e147220 */ /* 0x040fe20000400000 */
[C---:B------:R-:W-:Y:S01]  /*63f0*/  FMUL R21, R46.reuse, R25 ;  /* 0x000000192e157220 */ /* 0x040fe20000400000 */
[----:B------:R-:W-:Y:S02]  /*6400*/  HADD2.F32 R76, -RZ, R75.H1_H1 ;  /* 0x3000004bff4c7230 */ /* 0x000fe40000004100 */
[C---:B------:R-:W-:Y:S01]  /*6410*/  FMUL R24, R46.reuse, R28 ;  /* 0x0000001c2e187220 */ /* 0x040fe20000400000 */
[C---:B------:R-:W-:Y:S01]  /*6420*/  FMUL R25, R46.reuse, R29 ;  /* 0x0000001d2e197220 */ /* 0x040fe20000400000 */
[C---:B------:R-:W-:Y:S01]  /*6430*/  FMUL R28, R46.reuse, R32 ;  /* 0x000000202e1c7220 */ /* 0x040fe20000400000 */
[C---:B------:R-:W-:Y:S01]  /*6440*/  FMUL R29, R46.reuse, R33 ;  /* 0x000000212e1d7220 */ /* 0x040fe20000400000 */
[C---:B------:R-:W-:Y:S01]  /*6450*/  FMUL R3, R46.reuse, R6 ;  /* 0x000000062e037220 */ /* 0x040fe20000400000 */
[C---:B------:R-:W-:Y:S01]  /*6460*/  FMUL R7, R46.reuse, R7 ;  /* 0x000000072e077220 */ /* 0x040fe20000400000 */
[----:B------:R-:W-:Y:S01]  /*6470*/  FMUL R6, R46, R10 ;  /* 0x0000000a2e067220 */ /* 0x000fe20000400000 */
[----:B------:R-:W-:Y:S01]  /*6480*/  F2FP.F16.E5M2.UNPACK_B R50, R87 ;  /* 0x00000057ff32723e */ /* 0x000fe200020004ff */
[C---:B------:R-:W-:Y:S01]  /*6490*/  FFMA R3, R49.reuse, R52, R3 ;  /* 0x0000003431037223 */ /* 0x040fe20000000003 */
[C---:B------:R-:W-:Y:S01]  /*64a0*/  FFMA R7, R49.reuse, R54, R7 ;  /* 0x0000003631077223 */ /* 0x040fe20000000007 */
[----:B------:R-:W-:Y:S01]  /*64b0*/  @P6 SHF.L.U32 R32, R104, 0x1f, RZ ;  /* 0x0000001f68206819 */ /* 0x000fe200000006ff */
[C---:B------:R-:W-:Y:S01]  /*64c0*/  FFMA R4, R49.reuse, R53, R4 ;  /* 0x0000003531047223 */ /* 0x040fe20000000004 */
[----:B------:R-:W-:Y:S01]  /*64d0*/  FFMA R5, R49, R56, R5 ;  /* 0x0000003831057223 */ /* 0x000fe20000000005 */
[C---:B------:R-:W-:Y:S01]  /*64e0*/  FMUL R11, R46.reuse, R11 ;  /* 0x0000000b2e0b7220 */ /* 0x040fe20000400000 */
[----:B------:R-:W-:Y:S01]  /*64f0*/  F2FP.SATFINITE.E5M2.F32.PACK_AB_MERGE_C R113, R7, R3, RZ ;  /* 0x000000030771723e */ /* 0x000fe200048060ff */
[C---:B------:R-:W-:Y:S01]  /*6500*/  FFMA R6, R49.reuse, R55, R6 ;  /* 0x0000003731067223 */ /* 0x040fe20000000006 */
[----:B------:R-:W-:Y:S01]  /*6510*/  FMUL R10, R46, R14 ;  /* 0x0000000e2e0a7220 */ /* 0x000fe20000400000 */
[C---:B------:R-:W-:Y:S01]  /*6520*/  FFMA R11, R49.reuse, R58, R11 ;  /* 0x0000003a310b7223 */ /* 0x040fe2000000000b */
[----:B------:R-:W-:Y:S01]  /*6530*/  F2FP.SATFINITE.E5M2.F32.PACK_AB_MERGE_C R116, R2, R0, R113 ;  /* 0x000000000274723e */ /* 0x000fe20004806071 */
[C---:B------:R-:W-:Y:S01]  /*6540*/  FMUL R15, R46.reuse, R15 ;  /* 0x0000000f2e0f7220 */ /* 0x040fe20000400000 */
[----:B------:R-:W-:Y:S01]  /*6550*/  MOV R113, 0x10 ;  /* 0x0000001000717802 */ /* 0x000fe20000000f00 */
[----:B------:R-:W-:Y:S01]  /*6560*/  FFMA R8, R49, R57, R8 ;  /* 0x0000003931087223 */ /* 0x000fe20000000008 */
[----:B------:R-:W-:Y:S01]  /*6570*/  F2FP.SATFINITE.E5M2.F32.PACK_AB_MERGE_C R117, R11, R6, RZ ;  /* 0x000000060b75723e */ /* 0x000fe200048060ff */
[----:B------:R-:W-:Y:S01]  /*6580*/  FFMA R9, R49, R60, R9 ;  /* 0x0000003c31097223 */ /* 0x000fe20000000009 */
[--C-:B------:R-:W-:Y:S01]  /*6590*/  HADD2.F32 R63, -RZ, R65.reuse.H0_H0 ;  /* 0x20000041ff3f7230 */ /* 0x100fe20000004100 */
[----:B------:R-:W-:Y:S01]  /*65a0*/  SEL R124, R113, 0xfffffff0, !P5 ;  /* 0xfffffff0717c7807 */ /* 0x000fe20006800000 */
[----:B------:R-:W-:Y:S01]  /*65b0*/  FFMA R10, R49, R59, R10 ;  /* 0x0000003b310a7223 */ /* 0x000fe2000000000a */
[----:B------:R-:W-:Y:S01]  /*65c0*/  F2FP.SATFINITE.E5M2.F32.PACK_AB_MERGE_C R117, R5, R4, R117 ;  /* 0x000000040575723e */ /* 0x000fe20004806075 */
[----:B------:R-:W-:Y:S01]  /*65d0*/  FFMA R15, R49, R62, R15 ;  /* 0x0000003e310f7223 */ /* 0x000fe2000000000f */
[----:B------:R-:W-:Y:S01]  /*65e0*/  IADD3 R113, PT, PT, R125, R124, RZ ;  /* 0x0000007c7d717210 */ /* 0x000fe20007ffe0ff */
[C---:B------:R-:W-:Y:S01]  /*65f0*/  FFMA R12, R49.reuse, R61, R12 ;  /* 0x0000003d310c7223 */ /* 0x040fe2000000000c */
[----:B------:R-:W-:Y:S01]  /*6600*/  FFMA R13, R49, R64, R13 ;  /* 0x00000040310d7223 */ /* 0x000fe2000000000d */
[--C-:B------:R-:W-:Y:S01]  /*6610*/  HADD2.F32 R51, -RZ, R50.reuse.H0_H0 ;  /* 0x20000032ff337230 */ /* 0x100fe20000004100 */
[----:B------:R-:W-:Y:S01]  /*6620*/  F2FP.SATFINITE.E5M2.F32.PACK_AB_MERGE_C R118, R15, R10, RZ ;  /* 0x0000000a0f76723e */ /* 0x000fe200048060ff */
[----:B------:R-:W-:Y:S02]  /*6630*/  HADD2.F32 R50, -RZ, R50.H1_H1 ;  /* 0x30000032ff327230 */ /* 0x000fe40000004100 */
[C---:B------:R-:W-:Y:S01]  /*6640*/  FMUL R14, R46.reuse, R18 ;  /* 0x000000122e0e7220 */ /* 0x040fe20000400000 */
[----:B------:R-:W-:Y:S02]  /*6650*/  HADD2.F32 R66, -RZ, R65.H1_H1 ;  /* 0x30000041ff427230 */ /* 0x000fe40000004100 */
[C---:B------:R-:W-:Y:S01]  /*6660*/  FMUL R19, R46.reuse, R19 ;  /* 0x000000132e137220 */ /* 0x040fe20000400000 */
[----:B------:R-:W-:Y:S02]  /*6670*/  HADD2.F32 R65, -RZ, R67.H0_H0 ;  /* 0x20000043ff417230 */ /* 0x000fe40000004100 */
[C---:B------:R-:W-:Y:S01]  /*6680*/  FFMA R14, R49.reuse, R63, R14 ;  /* 0x0000003f310e7223 */ /* 0x040fe2000000000e */
[--C-:B------:R-:W-:Y:S02]  /*6690*/  HADD2.F32 R67, -RZ, R69.reuse.H0_H0 ;  /* 0x20000045ff437230 */ /* 0x100fe40000004100 */
[C---:B------:R-:W-:Y:S01]  /*66a0*/  FMUL R18, R46.reuse, R22 ;  /* 0x000000162e127220 */ /* 0x040fe20000400000 */
[----:B------:R-:W-:Y:S02]  /*66b0*/  HADD2.F32 R70, -RZ, R69.H1_H1 ;  /* 0x30000045ff467230 */ /* 0x000fe40000004100 */
[C---:B------:R-:W-:Y:S01]  /*66c0*/  FFMA R19, R49.reuse, R66, R19 ;  /* 0x0000004231137223 */ /* 0x040fe20000000013 */
[----:B------:R-:W-:Y:S02]  /*66d0*/  HADD2.F32 R69, -RZ, R71.H0_H0 ;  /* 0x20000047ff457230 */ /* 0x000fe40000004100 */
[C---:B------:R-:W-:Y:S01]  /*66e0*/  FMUL R23, R46.reuse, R23 ;  /* 0x000000172e177220 */ /* 0x040fe20000400000 */
[C---:B------:R-:W-:Y:S01]  /*66f0*/  FFMA R16, R49.reuse, R65, R16 ;  /* 0x0000004131107223 */ /* 0x040fe20000000010 */
[C---:B------:R-:W-:Y:S01]  /*6700*/  FFMA R17, R49.reuse, R68, R17 ;  /* 0x0000004431117223 */ /* 0x040fe20000000011 */
[--C-:B------:R-:W-:Y:S02]  /*6710*/  HADD2.F32 R71, -RZ, R73.reuse.H0_H0 ;  /* 0x20000049ff477230 */ /* 0x100fe40000004100 */
[C---:B------:R-:W-:Y:S01]  /*6720*/  FFMA R18, R49.reuse, R67, R18 ;  /* 0x0000004331127223 */ /* 0x040fe20000000012 */
[----:B------:R-:W-:Y:S02]  /*6730*/  HADD2.F32 R74, -RZ, R73.H1_H1 ;  /* 0x30000049ff4a7230 */ /* 0x000fe40000004100 */
[C---:B------:R-:W-:Y:S01]  /*6740*/  FMUL R22, R46.reuse, R26 ;  /* 0x0000001a2e167220 */ /* 0x040fe20000400000 */
[----:B------:R-:W-:Y:S02]  /*6750*/  HADD2.F32 R73, -RZ, R75.H0_H0 ;  /* 0x2000004bff497230 */ /* 0x000fe40000004100 */
[C---:B------:R-:W-:Y:S01]  /*6760*/  FFMA R23, R49.reuse, R70, R23 ;  /* 0x0000004631177223 */ /* 0x040fe20000000017 */
[C---:B------:R-:W-:Y:S01]  /*6770*/  FMUL R27, R46.reuse, R27 ;  /* 0x0000001b2e1b7220 */ /* 0x040fe20000400000 */
[C---:B------:R-:W-:Y:S01]  /*6780*/  FFMA R20, R49.reuse, R69, R20 ;  /* 0x0000004531147223 */ /* 0x040fe20000000014 */
[C---:B------:R-:W-:Y:S01]  /*6790*/  FFMA R21, R49.reuse, R72, R21 ;  /* 0x0000004831157223 */ /* 0x040fe20000000015 */
[--C-:B------:R-:W-:Y:S02]  /*67a0*/  HADD2.F32 R75, -RZ, R77.reuse.H0_H0 ;  /* 0x2000004dff4b7230 */ /* 0x100fe40000004100 */
[C---:B------:R-:W-:Y:S01]  /*67b0*/  FFMA R22, R49.reuse, R71, R22 ;  /* 0x0000004731167223 */ /* 0x040fe20000000016 */
[----:B------:R-:W-:Y:S02]  /*67c0*/  HADD2.F32 R78, -RZ, R77.H1_H1 ;  /* 0x3000004dff4e7230 */ /* 0x000fe40000004100 */
[C---:B------:R-:W-:Y:S01]  /*67d0*/  FMUL R26, R46.reuse, R30 ;  /* 0x0000001e2e1a7220 */ /* 0x040fe20000400000 */
        /* <DEDUP_REMOVED lines=8> */
[----:B------:R-:W-:Y:S01]  /*6860*/  FFMA R31, R49, R78, R31 ;  /* 0x0000004e311f7223 */ /* 0x000fe2000000001f */
[----:B------:R-:W-:Y:S01]  /*6870*/  FMUL R35, R46, R35 ;  /* 0x000000232e237220 */ /* 0x000fe20000400000 */
[----:B------:R-:W-:Y:S01]  /*6880*/  F2FP.SATFINITE.E5M2.F32.PACK_AB_MERGE_C R119, R19, R14, RZ ;  /* 0x0000000e1377723e */ /* 0x000fe200048060ff */
[C---:B------:R-:W-:Y:S01]  /*6890*/  FFMA R28, R49.reuse, R51, R28 ;  /* 0x00000033311c7223 */ /* 0x040fe2000000001c */
[C---:B------:R-:W-:Y:S01]  /*68a0*/  FFMA R29, R49.reuse, R50, R29 ;  /* 0x00000032311d7223 */ /* 0x040fe2000000001d */
[C---:B------:R-:W-:Y:S01]  /*68b0*/  FFMA R30, R49.reuse, R77, R30 ;  /* 0x0000004d311e7223 */ /* 0x040fe2000000001e */
[----:B------:R-:W-:Y:S01]  /*68c0*/  FFMA R35, R49, R52, R35 ;  /* 0x0000003431237223 */ /* 0x000fe20000000023 */
[----:B------:R-:W-:Y:S02]  /*68d0*/  F2FP.SATFINITE.E5M2.F32.PACK_AB_MERGE_C R118, R9, R8, R118 ;  /* 0x000000080976723e */ /* 0x000fe40004806076 */
[----:B------:R-:W-:Y:S02]  /*68e0*/  F2FP.SATFINITE.E5M2.F32.PACK_AB_MERGE_C R119, R13, R12, R119 ;  /* 0x0000000c0d77723e */ /* 0x000fe40004806077 */
[----:B------:R-:W-:Y:S02]  /*68f0*/  F2FP.SATFINITE.E5M2.F32.PACK_AB_MERGE_C R120, R23, R18, RZ ;  /* 0x000000121778723e */ /* 0x000fe400048060ff */
[----:B------:R-:W-:Y:S01]  /*6900*/  F2FP.SATFINITE.E5M2.F32.PACK_AB_MERGE_C R121, R27, R22, RZ ;  /* 0x000000161b79723e */ /* 0x000fe200048060ff */
[----:B------:R1:W-:Y:S01]  /*6910*/  STS.128 [R100+UR49+0x2200], R116 ;  /* 0x0022007464007988 */ /* 0x0003e20008000c31 */
[----:B------:R-:W-:Y:S02]  /*6920*/  F2FP.SATFINITE.E5M2.F32.PACK_AB_MERGE_C R122, R31, R26, RZ ;  /* 0x0000001a1f7a723e */ /* 0x000fe400048060ff */
[----:B------:R-:W-:Y:S02]  /*6930*/  F2FP.SATFINITE.E5M2.F32.PACK_AB_MERGE_C R123, R35, R30, RZ ;  /* 0x0000001e237b723e */ /* 0x000fe400048060ff */
[----:B------:R-:W-:Y:S02]  /*6940*/  F2FP.SATFINITE.E5M2.F32.PACK_AB_MERGE_C R120, R17, R16, R120 ;  /* 0x000000101178723e */ /* 0x000fe40004806078 */
[----:B------:R-:W-:Y:S02]  /*6950*/  F2FP.SATFINITE.E5M2.F32.PACK_AB_MERGE_C R121, R21, R20, R121 ;  /* 0x000000141579723e */ /* 0x000fe40004806079 */
[----:B------:R-:W-:Y:S02]  /*6960*/  F2FP.SATFINITE.E5M2.F32.PACK_AB_MERGE_C R122, R25, R24, R122 ;  /* 0x00000018197a723e */ /* 0x000fe4000480607a */
[----:B------:R-:W-:Y:S02]  /*6970*/  F2FP.SATFINITE.E5M2.F32.PACK_AB_MERGE_C R123, R29, R28, R123 ;  /* 0x0000001c1d7b723e */ /* 0x000fe4000480607b */
[----:B------:R-:W-:Y:S03]  /*6980*/  LEA R125, R105, UR49, 0x3 ;  /* 0x00000031697d7c11 */ /* 0x000fe6000f8e18ff */
[----:B------:R1:W-:Y:S01]  /*6990*/  STS.128 [R113+0x2200], R120 ;  /* 0x0022007871007388 */ /* 0x0003e20000000c00 */
[----:B------:R-:W-:Y:S01]  /*69a0*/  @!PT LDS RZ, [RZ] ;  /* 0x00000000fffff984 */ /* 0x000fe20000000800 */
[----:B------:R-:W-:Y:S01]  /*69b0*/  @!PT LDS RZ, [RZ] ;  /* 0x00000000fffff984 */ /* 0x000fe20000000800 */
[----:B------:R-:W-:Y:S01]  /*69c0*/  @!PT LDS RZ, [RZ] ;  /* 0x00000000fffff984 */ /* 0x000fe20000000800 */
[----:B------:R-:W-:Y:S01]  /*69d0*/  @!PT LDS RZ, [RZ] ;  /* 0x00000000fffff984 */ /* 0x000fe20000000800 */
[----:B------:R2:W-:Y:S07]  /*69e0*/  MEMBAR.ALL.CTA ;  /* 0x0000000000007992 */ /* 0x0005ee0000008000 */
[----:B--2---:R-:W2:Y:S02]  /*69f0*/  FENCE.VIEW.ASYNC.S ;  /* 0x00000000000073c6 */ /* 0x004ea40000000000 */
[----:B--2---:R-:W-:Y:S06]  /*6a00*/  BAR.SYNC.DEFER_BLOCKING 0x1, 0x80 ;  /* 0x0042000000007b1d */ /* 0x004fec0000010000 */
[----:B------:R-:W-:Y:S05]  /*6a10*/  @P0 BRA `(.L_x_114) ;  /* 0x0000000000380947 */ /* 0x000fea0003800000 */
[----:B------:R-:W-:Y:S02]  /*6a20*/  UIADD3 UR4, UPT, UPT, UR49, 0x2200, URZ ;  /* 0x0000220031047890 */ /* 0x000fe4000fffe0ff */
[----:B------:R-:W-:Y:S01]  /*6a30*/  UIADD3 UR8, UP0, UPT, UR52, 0x680, URZ ;  /* 0x0000068034087890 */ /* 0x000fe2000ff1e0ff */
[----:B------:R-:W-:Y:S01]  /*6a40*/  UMOV UR43, UR36 ;  /* 0x00000024002b7c82 */ /* 0x000fe20008000000 */
[----:B------:R-:W-:Y:S02]  /*6a50*/  UIADD3 UR5, UPT, UPT, UR41, 0x40, URZ ;  /* 0x0000004029057890 */ /* 0x000fe4000fffe0ff */
[----:B------:R-:W-:Y:S01]  /*6a60*/  MOV R108, UR4 ;  /* 0x00000004006c7c02 */ /* 0x000fe20008000f00 */
[----:B------:R-:W-:Y:S02]  /*6a70*/  UIADD3.X UR9, UPT, UPT, URZ, UR53, URZ, UP0, !UPT ;  /* 0x00000035ff097290 */ /* 0x000fe400087fe4ff */
[----:B------:R-:W-:Y:S01]  /*6a80*/  UIADD3 UR4, UPT, UPT, UR49, 0x2a00, URZ ;  /* 0x00002a0031047890 */ /* 0x000fe2000fffe0ff */
[----:B------:R-:W-:Y:S01]  /*6a90*/  R2UR UR40, R108 ;  /* 0x000000006c2872ca */ /* 0x000fe200000e0000 */
[----:B------:R-:W-:Y:S01]  /*6aa0*/  UMOV UR6, UR42 ;  /* 0x0000002a00067c82 */ /* 0x000fe20008000000 */
[----:B------:R-:W-:Y:S11]  /*6ab0*/  UMOV UR7, UR36 ;  /* 0x0000002400077c82 */ /* 0x000ff60008000000 */
[----:B------:R2:W-:Y:S01]  /*6ac0*/  UTMASTG.3D [UR40], [UR8] ;  /* 0x00000028080073b5 */ /* 0x0005e20008010000 */
[----:B------:R2:W-:Y:S01]  /*6ad0*/  UTMASTG.3D [UR4], [UR8] ;  /* 0x00000004080073b5 */ /* 0x0005e20008010000 */
[----:B------:R0:W-:Y:S01]  /*6ae0*/  UTMACMDFLUSH ;  /* 0x00000000000079b7 */ /* 0x0001e20000000000 */
[----:B--2---:R-:W-:Y:S04]  /*6af0*/  DEPBAR.LE SB0, 0x1 ;  /* 0x000080400000791a */ /* 0x004fe80000000000 */
.L_x_114:
[----:B------:R-:W-:Y:S05]  /*6b00*/  BSYNC.RECONVERGENT B0 ;  /* 0x0000000000007941 */ /* 0x000fea0003800200 */
.L_x_113:
[----:B------:R-:W-:Y:S06]  /*6b10*/  BAR.SYNC.DEFER_BLOCKING 0x1, 0x80 ;  /* 0x0042000000007b1d */ /* 0x000fec0000010000 */
[----:B------:R-:W2:Y:S01]  /*6b20*/  @P6 SYNCS.PHASECHK.TRANS64.TRYWAIT P0, [R125+URZ+0x50], R32 ;  /* 0x000050207d0065a7 */ /* 0x000ea200080011ff */
[----:B------:R-:W-:Y:S01]  /*6b30*/  BSSY B1, `(.L_x_115) ;  /* 0x0000020000017945 */ /* 0x000fe20003800000 */
[----:B--2---:R-:W-:Y:S03]  /*6b40*/  @P6 SEL R114, RZ, 0x1, !P0 ;  /* 0x00000001ff726807 */ /* 0x004fe60004000000 */
[----:B------:R-:W-:Y:S05]  /*6b50*/  @!P6 BRA `(.L_x_116) ;  /* 0x000000000074e947 */ /* 0x000fea0003800000 */
[----:B------:R-:W-:Y:S01]  /*6b60*/  ISETP.NE.AND P1, PT, R115, RZ, PT ;  /* 0x000000ff7300720c */ /* 0x000fe20003f25270 */
[----:B------:R-:W-:Y:S01]  /*6b70*/  BSSY B0, `(.L_x_117) ;  /* 0x0000009000007945 */ /* 0x000fe20003800000 */
[----:B------:R-:W-:Y:S11]  /*6b80*/  ISETP.NE.AND P0, PT, R114, RZ, PT ;  /* 0x000000ff7200720c */ /* 0x000ff60003f05270 */
[----:B------:R-:W-:Y:S05]  /*6b90*/  @P1 IMAD R0, R105, 0x1000, R100 ;  /* 0x0000100069001824 */ /* 0x000fea00078e0264 */
[----:B------:R-:W-:Y:S05]  /*6ba0*/  @P1 IADD3 R3, PT, PT, R0, UR49, RZ ;  /* 0x0000003100031c10 */ /* 0x000fea000fffe0ff */
[----:B------:R-:W-:Y:S01]  /*6bb0*/  @P1 IMAD.IADD R3, R3, 0x1, R124 ;  /* 0x0000000103031824 */ /* 0x000fe200078e027c */
[----:B------:R-:W-:Y:S06]  /*6bc0*/  @P0 BRA `(.L_x_118) ;  /* 0x00000000000c0947 */ /* 0x000fec0003800000 */
[----:B------:R-:W-:Y:S04]  /*6bd0*/  SHF.L.U32 R2, R104, 0x1f, RZ ;  /* 0x0000001f68027819 */ /* 0x000fe800000006ff */
[----:B------:R-:W2:Y:S02]  /*6be0*/  SYNCS.PHASECHK.TRANS64.TRYWAIT P0, [R125+URZ+0x50], R2 ;  /* 0x000050027d0075a7 */ /* 0x000ea400080011ff */
[----:B--2---:R-:W-:Y:S05]  /*6bf0*/  @!P0 BRA `(.L_x_119) ;  /* 0x0000001800208947 */ /* 0x004fea0003800000 */
.L_x_118:
[----:B------:R-:W-:Y:S05]  /*6c00*/  BSYNC B0 ;  /* 0x0000000000007941 */ /* 0x000fea0003800000 */
.L_x_117:
[----:B------:R-:W-:Y:S01]  /*6c10*/  ISETP.NE.AND P0, PT, R115, RZ, PT ;  /* 0x000000ff7300720c */ /* 0x000fe20003f05270 */
[----:B--2---:R-:W-:Y:S02]  /*6c20*/  VIADD R125, R125, 0x60 ;  /* 0x000000607d7d7836 */ /* 0x004fe40000000000 */
[----:B------:R-:W-:Y:S02]  /*6c30*/  IMAD.U32 R2, RZ, RZ, UR37 ;  /* 0x00000025ff027e24 */ /* 0x000fe4000f8e00ff */
[----:B------:R-:W-:Y:S03]  /*6c40*/  VIADD R105, R105, 0x1 ;  /* 0x0000000169697836 */ /* 0x000fe60000000000 */
[----:B------:R-:W-:Y:S05]  /*6c50*/  PRMT R2, R2, 0x654, R125 ;  /* 0x0000065402027816 */ /* 0x000fea000000007d */
[----:B------:R2:W3:Y:S04]  /*6c60*/  @P0 LDS.128 R80, [R0+UR49+0x200] ;  /* 0x0002003100500984 */ /* 0x0004e80008000c00 */
[----:B------:R2:W4:Y:S01]  /*6c70*/  @P0 LDS.128 R84, [R3+0x200] ;  /* 0x0002000003540984 */ /* 0x0005220000000c00 */
        /* <DEDUP_REMOVED lines=11> */
.L_x_116:
[----:B------:R-:W-:Y:S05]  /*6d30*/  BSYNC B1 ;  /* 0x0000000000017941 */ /* 0x000fea0003800000 */
.L_x_115:
[----:B--2---:R-:W-:Y:S05]  /*6d40*/  VIADD R3, R48, 0x20 ;  /* 0x0000002030037836 */ /* 0x004fea0000000000 */
[----:B------:R-:W-:Y:S04]  /*6d50*/  SHF.R.U32.HI R3, RZ, 0x15, R3 ;  /* 0x00000015ff037819 */ /* 0x000fe80000011603 */
[----:B------:R-:W-:Y:S11]  /*6d60*/  LOP3.LUT P0, RZ, R3, 0x3, R102, 0x48, !PT ;  /* 0x0000000303ff7812 */ /* 0x000ff60007804866 */
[----:B------:R-:W-:Y:S02]  /*6d70*/  @!UPT UIADD3 URZ, UPT, UPT, URZ, URZ, URZ ;  /* 0x000000fffffff290 */ /* 0x000fe4000fffe0ff */
[----:B------:R-:W-:Y:S05]  /*6d80*/  @!P0 BRA `(.L_x_120) ;  /* 0x0000000000408947 */ /* 0x000fea0003800000 */
[----:B------:R-:W2:Y:S01]  /*6d90*/  LDCU.64 UR8, c[0x4][0x70] ;  /* 0x01000e00ff0877ac */ /* 0x000ea20008000a00 */
[----:B------:R-:W-:Y:S01]  /*6da0*/  MOV R3, 0x0 ;  /* 0x0000000000037802 */ /* 0x000fe20000000f00 */
[----:B------:R-:W-:Y:S02]  /*6db0*/  HFMA2 R12, -RZ, RZ, 0, 5.9604644775390625e-08 ;  /* 0x00000001ff0c7431 */ /* 0x000fe400000001ff */
[----:B------:R-:W-:Y:S02]  /*6dc0*/  IMAD.MOV.U32 R8, RZ, RZ, 0x192 ;  /* 0x00000192ff087424 */ /* 0x000fe400078e00ff */
[----:B------:R-:W-:Y:S01]  /*6dd0*/  IMAD.MOV.U32 R13, RZ, RZ, RZ ;  /* 0x000000ffff0d7224 */ /* 0x000fe200078e00ff */
[----:B------:R-:W5:Y:S01]  /*6de0*/  LDCU.64 UR6, c[0x4][0x78] ;  /* 0x01000f00ff0677ac */ /* 0x000f620008000a00 */
[----:B------:R-:W1:Y:S01]  /*6df0*/  LDC.64 R2, c[0x4][R3] ;  /* 0x0100000003027b82 */ /* 0x000e620000000a00 */
[----:B------:R-:W3:Y:S01]  /*6e00*/  LDCU.64 UR4, c[0x4][0x10] ;  /* 0x01000200ff0477ac */ /* 0x000ee20008000a00 */
[----:B--2---:R-:W-:Y:S01]  /*6e10*/  MOV R5, UR9 ;  /* 0x0000000900057c02 */ /* 0x004fe20008000f00 */
[----:B------:R-:W-:Y:S01]  /*6e20*/  IMAD.U32 R4, RZ, RZ, UR8 ;  /* 0x00000008ff047e24 */ /* 0x000fe2000f8e00ff */
[----:B-----5:R-:W-:Y:S01]  /*6e30*/  MOV R7, UR7 ;  /* 0x0000000700077c02 */ /* 0x020fe20008000f00 */
[----:B------:R-:W-:Y:S01]  /*6e40*/  IMAD.U32 R6, RZ, RZ, UR6 ;  /* 0x00000006ff067e24 */ /* 0x000fe2000f8e00ff */
[----:B---3--:R-:W-:Y:S01]  /*6e50*/  MOV R11, UR5 ;  /* 0x00000005000b7c02 */ /* 0x008fe20008000f00 */
[----:B------:R-:W-:Y:S02]  /*6e60*/  IMAD.U32 R10, RZ, RZ, UR4 ;  /* 0x00000004ff0a7e24 */ /* 0x000fe4000f8e00ff */
[----:B------:R-:W-:Y:S07]  /*6e70*/  LEPC R20, `(.L_x_120) ;  /* 0x000000001014794e */ /* 0x000fee0000000000 */
[----:B-1--4-:R-:W-:Y:S05]  /*6e80*/  CALL.ABS.NOINC R2 ;  /* 0x0000000002007343 */ /* 0x012fea0003c00000 */
.L_x_120:
[----:B------:R-:W-:Y:S01]  /*6e90*/  ISETP.NE.AND P0, PT, R109, RZ, PT ;  /* 0x000000ff6d00720c */ /* 0x000fe20003f05270 */
[----:B------:R-:W-:Y:S05]  /*6ea0*/  WARPSYNC.ALL ;  /* 0x0000000000007948 */ /* 0x000fea0003800000 */
[----:B------:R-:W-:Y:S01]  /*6eb0*/  R2UR UR4, R48 ;  /* 0x00000000300472ca */ /* 0x000fe200000e0000 */
[----:B------:R-:W-:Y:S01]  /*6ec0*/  BSSY.RECONVERGENT B0, `(.L_x_121) ;  /* 0x000009f000007945 */ /* 0x000fe20003800200 */
[-C--:B---3--:R-:W-:Y:S02]  /*6ed0*/  F2FP.F16.E5M2.UNPACK_B R51, R80.reuse ;  /* 0x00000050ff33723e */ /* 0x088fe400020004ff */
[----:B------:R-:W-:Y:S02]  /*6ee0*/  F2FP.F16.E5M2.UNPACK_B R80, R80.H1 ;  /* 0x00000050ff50723e */ /* 0x000fe400030004ff */
[-C--:B------:R-:W-:Y:S01]  /*6ef0*/  F2FP.F16.E5M2.UNPACK_B R55, R81.reuse ;  /* 0x00000051ff37723e */ /* 0x080fe200020004ff */
[--C-:B------:R-:W-:Y:S01]  /*6f00*/  HADD2.F32 R50, -RZ, R51.reuse.H0_H0 ;  /* 0x20000033ff327230 */ /* 0x100fe20000004100 */
[----:B------:R-:W-:Y:S01]  /*6f10*/  F2FP.F16.E5M2.UNPACK_B R81, R81.H1 ;  /* 0x00000051ff51723e */ /* 0x000fe200030004ff */
[----:B------:R-:W-:Y:S01]  /*6f20*/  HADD2.F32 R52, -RZ, R51.H1_H1 ;  /* 0x30000033ff347230 */ /* 0x000fe20000004100 */
[-C--:B------:R-:W-:Y:S01]  /*6f30*/  F2FP.F16.E5M2.UNPACK_B R59, R82.reuse ;  /* 0x00000052ff3b723e */ /* 0x080fe200020004ff */
[--C-:B------:R-:W-:Y:S01]  /*6f40*/  HADD2.F32 R51, -RZ, R80.reuse.H0_H0 ;  /* 0x20000050ff337230 */ /* 0x100fe20000004100 */
[----:B------:R-:W-:Y:S01]  /*6f50*/  F2FP.F16.E5M2.UNPACK_B R82, R82.H1 ;  /* 0x00000052ff52723e */ /* 0x000fe200030004ff */
[----:B------:R-:W2:Y:S01]  /*6f60*/  LDTM.x32 R4, tmem[UR4+0x20] ;  /* 0x00002004000479ee */ /* 0x000ea200082c0000 */
[----:B------:R-:W-:Y:S01]  /*6f70*/  NOP ;  /* 0x0000000000007918 */ /* 0x000fe20000000000 */
[----:B------:R-:W-:Y:S01]  /*6f80*/  IADD3 R111, PT, PT, R111, 0xc0, RZ ;  /* 0x000000c06f6f7810 */ /* 0x000fe20007ffe0ff */
[--C-:B------:R-:W-:Y:S01]  /*6f90*/  HADD2.F32 R53, -RZ, R55.reuse.H0_H0 ;  /* 0x20000037ff357230 */ /* 0x100fe20000004100 */
[----:B------:R-:W-:Y:S01]  /*6fa0*/  F2FP.F16.E5M2.UNPACK_B R63, R83 ;  /* 0x00000053ff3f723e */ /* 0x000fe200020004ff */
[----:B------:R-:W-:Y:S01]  /*6fb0*/  HADD2.F32 R56, -RZ, R55.H1_H1 ;  /* 0x30000037ff387230 */ /* 0x000fe20000004100 */
[----:B------:R-:W-:Y:S01]  /*6fc0*/  LOP3.LUT R111, R111, 0xfefffff8, RZ, 0xc0, !PT ;  /* 0xfefffff86f6f7812 */ /* 0x000fe200078ec0ff */
[--C-:B------:R-:W-:Y:S01]  /*6fd0*/  HADD2.F32 R57, -RZ, R59.reuse.H0_H0 ;  /* 0x2000003bff397230 */ /* 0x100fe20000004100 */
[----:B----4-:R-:W-:Y:S01]  /*6fe0*/  F2FP.F16.E5M2.UNPACK_B R67, R84 ;  /* 0x00000054ff43723e */ /* 0x010fe200020004ff */
[----:B------:R-:W-:Y:S01]  /*6ff0*/  HADD2.F32 R60, -RZ, R59.H1_H1 ;  /* 0x3000003bff3c7230 */ /* 0x000fe20000004100 */
[----:B--2---:R2:W-:Y:S01]  /*7000*/  SYNCS.ARRIVE.TRANS64.RED.A1T0 RZ, [R111+URZ], RZ ;  /* 0x000000ff6fff79a7 */ /* 0x0045e200081004ff */
[--C-:B------:R-:W-:Y:S01]  /*7010*/  HADD2.F32 R61, -RZ, R63.reuse.H0_H0 ;  /* 0x2000003fff3d7230 */ /* 0x100fe20000004100 */
[----:B------:R-:W-:Y:S01]  /*7020*/  F2FP.F16.E5M2.UNPACK_B R71, R85 ;  /* 0x00000055ff47723e */ /* 0x000fe200020004ff */
[----:B------:R-:W-:Y:S01]  /*7030*/  HADD2.F32 R64, -RZ, R63.H1_H1 ;  /* 0x3000003fff407230 */ /* 0x000fe20000004100 */
[----:B------:R-:W-:Y:S01]  /*7040*/  F2FP.F16.E5M2.UNPACK_B R75, R86 ;  /* 0x00000056ff4b723e */ /* 0x000fe200020004ff */
[--C-:B------:R-:W-:Y:S01]  /*7050*/  HADD2.F32 R65, -RZ, R67.reuse.H0_H0 ;  /* 0x20000043ff417230 */ /* 0x100fe20000004100 */
[----:B------:R-:W-:Y:S01]  /*7060*/  F2FP.F16.E5M2.UNPACK_B R79, R87 ;  /* 0x00000057ff4f723e */ /* 0x000fe200020004ff */
[----:B------:R-:W-:Y:S01]  /*7070*/  HADD2.F32 R68, -RZ, R67.H1_H1 ;  /* 0x30000043ff447230 */ /* 0x000fe20000004100 */
[----:B------:R-:W-:Y:S01]  /*7080*/  F2FP.F16.E5M2.UNPACK_B R83, R83.H1 ;  /* 0x00000053ff53723e */ /* 0x000fe200030004ff */
[--C-:B------:R-:W-:Y:S01]  /*7090*/  HADD2.F32 R69, -RZ, R71.reuse.H0_H0 ;  /* 0x20000047ff457230 */ /* 0x100fe20000004100 */
[----:B------:R-:W-:Y:S01]  /*70a0*/  F2FP.F16.E5M2.UNPACK_B R84, R84.H1 ;  /* 0x00000054ff54723e */ /* 0x000fe200030004ff */
[----:B------:R-:W-:Y:S01]  /*70b0*/  HADD2.F32 R71, -RZ, R71.H1_H1 ;  /* 0x30000047ff477230 */ /* 0x000fe20000004100 */
[----:B------:R-:W-:Y:S01]  /*70c0*/  F2FP.F16.E5M2.UNPACK_B R85, R85.H1 ;  /* 0x00000055ff55723e */ /* 0x000fe200030004ff */
[--C-:B------:R-:W-:Y:S02]  /*70d0*/  HADD2.F32 R73, -RZ, R75.reuse.H0_H0 ;  /* 0x2000004bff497230 */ /* 0x100fe40000004100 */
[C---:B------:R-:W-:Y:S01]  /*70e0*/  FMUL R4, R46.reuse, R4 ;  /* 0x000000042e047220 */ /* 0x040fe20000400000 */
        /* <DEDUP_REMOVED lines=16> */
[--C-:B------:R-:W-:Y:S02]  /*71f0*/  HADD2.F32 R77, -RZ, R79.reuse.H0_H0 ;  /* 0x2000004fff4d7230 */ /* 0x100fe40000004100 */
[C---:B------:R-:W-:Y:S01]  /*7200*/  FMUL R28, R46.reuse, R32 ;  /* 0x000000202e1c7220 */ /* 0x040fe20000400000 */
[C---:B------:R-:W-:Y:S01]  /*7210*/  FMUL R29, R46.reuse, R33 ;  /* 0x000000212e1d7220 */ /* 0x040fe20000400000 */
[----:B------:R-:W-:Y:S02]  /*7220*/  HADD2.F32 R54, -RZ, R80.H1_H1 ;  /* 0x30000050ff367230 */ /* 0x000fe40000004100 */
[C---:B------:R-:W-:Y:S01]  /*7230*/  FMUL R6, R46.reuse, R6 ;  /* 0x000000062e067220 */ /* 0x040fe20000400000 */
[----:B------:R-:W-:Y:S02]  /*7240*/  HADD2.F32 R80, -RZ, R79.H1_H1 ;  /* 0x3000004fff507230 */ /* 0x000fe40000004100 */
[C---:B------:R-:W-:Y:S01]  /*7250*/  FMUL R7, R46.reuse, R7 ;  /* 0x000000072e077220 */ /* 0x040fe20000400000 */
[--C-:B------:R-:W-:Y:S02]  /*7260*/  HADD2.F32 R55, -RZ, R81.reuse.H0_H0 ;  /* 0x20000051ff377230 */ /* 0x100fe40000004100 */
[C---:B------:R-:W-:Y:S01]  /*7270*/  FFMA R6, R49.reuse, R51, R6 ;  /* 0x0000003331067223 */ /* 0x040fe20000000006 */
[----:B------:R-:W-:Y:S02]  /*7280*/  HADD2.F32 R58, -RZ, R81.H1_H1 ;  /* 0x30000051ff3a7230 */ /* 0x000fe40000004100 */
[C---:B------:R-:W-:Y:S01]  /*7290*/  FFMA R7, R49.reuse, R54, R7 ;  /* 0x0000003631077223 */ /* 0x040fe20000000007 */
[C---:B------:R-:W-:Y:S01]  /*72a0*/  FFMA R8, R49.reuse, R53, R8 ;  /* 0x0000003531087223 */ /* 0x040fe20000000008 */
[----:B------:R-:W-:Y:S01]  /*72b0*/  FFMA R9, R49, R56, R9 ;  /* 0x0000003831097223 */ /* 0x000fe20000000009 */
[C---:B------:R-:W-:Y:S01]  /*72c0*/  FMUL R10, R46.reuse, R10 ;  /* 0x0000000a2e0a7220 */ /* 0x040fe20000400000 */
[C---:B------:R-:W-:Y:S01]  /*72d0*/  FMUL R11, R46.reuse, R11 ;  /* 0x0000000b2e0b7220 */ /* 0x040fe20000400000 */
[--C-:B------:R-:W-:Y:S01]  /*72e0*/  HADD2.F32 R59, -RZ, R82.reuse.H0_H0 ;  /* 0x20000052ff3b7230 */ /* 0x100fe20000004100 */
[----:B-1----:R-:W-:Y:S01]  /*72f0*/  F2FP.SATFINITE.E5M2.F32.PACK_AB_MERGE_C R116, R7, R6, RZ ;  /* 0x000000060774723e */ /* 0x002fe200048060ff */
[C---:B------:R-:W-:Y:S01]  /*7300*/  FFMA R10, R49.reuse, R55, R10 ;  /* 0x00000037310a7223 */ /* 0x040fe2000000000a */
[C---:B------:R-:W-:Y:S01]  /*7310*/  FFMA R11, R49.reuse, R58, R11 ;  /* 0x0000003a310b7223 */ /* 0x040fe2000000000b */
[C---:B------:R-:W-:Y:S01]  /*7320*/  FFMA R12, R49.reuse, R57, R12 ;  /* 0x00000039310c7223 */ /* 0x040fe2000000000c */
[----:B------:R-:W-:Y:S01]  /*7330*/  F2FP.F16.E5M2.UNPACK_B R86, R86.H1 ;  /* 0x00000056ff56723e */ /* 0x000fe200030004ff */
[----:B------:R-:W-:Y:S01]  /*7340*/  FFMA R13, R49, R60, R13 ;  /* 0x0000003c310d7223 */ /* 0x000fe2000000000d */
[----:B------:R-:W-:Y:S01]  /*7350*/  F2FP.SATFINITE.E5M2.F32.PACK_AB_MERGE_C R116, R5, R4, R116 ;  /* 0x000000040574723e */ /* 0x000fe20004806074 */
[----:B------:R-:W-:Y:S01]  /*7360*/  HADD2.F32 R62, -RZ, R82.H1_H1 ;  /* 0x30000052ff3e7230 */ /* 0x000fe20000004100 */
[----:B------:R-:W-:Y:S01]  /*7370*/  F2FP.SATFINITE.E5M2.F32.PACK_AB_MERGE_C R117, R11, R10, RZ ;  /* 0x0000000a0b75723e */ /* 0x000fe200048060ff */
[C---:B------:R-:W-:Y:S01]  /*7380*/  FMUL R14, R46.reuse, R14 ;  /* 0x0000000e2e0e7220 */ /* 0x040fe20000400000 */
[C---:B------:R-:W-:Y:S01]  /*7390*/  FMUL R15, R46.reuse, R15 ;  /* 0x0000000f2e0f7220 */ /* 0x040fe20000400000 */
[--C-:B------:R-:W-:Y:S01]  /*73a0*/  HADD2.F32 R63, -RZ, R83.reuse.H0_H0 ;  /* 0x20000053ff3f7230 */ /* 0x100fe20000004100 */
[----:B------:R-:W-:Y:S01]  /*73b0*/  F2FP.SATFINITE.E5M2.F32.PACK_AB_MERGE_C R117, R9, R8, R117 ;  /* 0x000000080975723e */ /* 0x000fe20004806075 */
[C---:B------:R-:W-:Y:S01]  /*73c0*/  FFMA R14, R49.reuse, R59, R14 ;  /* 0x0000003b310e7223 */ /* 0x040fe2000000000e */
[C---:B------:R-:W-:Y:S01]  /*73d0*/  FFMA R15, R49.reuse, R62, R15 ;  /* 0x0000003e310f7223 */ /* 0x040fe2000000000f */
[C---:B------:R-:W-:Y:S01]  /*73e0*/  FFMA R16, R49.reuse, R61, R16 ;  /* 0x0000003d31107223 */ /* 0x040fe20000000010 */
[C---:B------:R-:W-:Y:S01]  /*73f0*/  FFMA R17, R49.reuse, R64, R17 ;  /* 0x0000004031117223 */ /* 0x040fe20000000011 */
[----:B------:R-:W-:Y:S02]  /*7400*/  HADD2.F32 R66, -RZ, R83.H1_H1 ;  /* 0x30000053ff427230 */ /* 0x000fe40000004100 */
[C---:B------:R-:W-:Y:S01]  /*7410*/  FMUL R18, R46.reuse, R18 ;  /* 0x000000122e127220 */ /* 0x040fe20000400000 */
[C---:B------:R-:W-:Y:S01]  /*7420*/  FMUL R19, R46.reuse, R19 ;  /* 0x000000132e137220 */ /* 0x040fe20000400000 */
[--C-:B------:R-:W-:Y:S02]  /*7430*/  HADD2.F32 R67, -RZ, R84.reuse.H0_H0 ;  /* 0x20000054ff437230 */ /* 0x100fe40000004100 */
[C---:B------:R-:W-:Y:S01]  /*7440*/  FMUL R22, R46.reuse, R22 ;  /* 0x000000162e167220 */ /* 0x040fe20000400000 */
[C---:B------:R-:W-:Y:S01]  /*7450*/  FFMA R18, R49.reuse, R63, R18 ;  /* 0x0000003f31127223 */ /* 0x040fe20000000012 */
[----:B------:R-:W-:Y:S02]  /*7460*/  HADD2.F32 R70, -RZ, R84.H1_H1 ;  /* 0x30000054ff467230 */ /* 0x000fe40000004100 */
        /* <DEDUP_REMOVED lines=11> */
[----:B------:R-:W-:Y:S01]  /*7520*/  F2FP.F16.E5M2.UNPACK_B R87, R87.H1 ;  /* 0x00000057ff57723e */ /* 0x000fe200030004ff */
        /* <DEDUP_REMOVED lines=16> */
[----:B------:R-:W-:Y:S01]  /*7630*/  FFMA R28, R49, R77, R28 ;  /* 0x0000004d311c7223 */ /* 0x000fe2000000001c */
[----:B------:R-:W-:Y:S01]  /*7640*/  F2FP.SATFINITE.E5M2.F32.PACK_AB_MERGE_C R119, R19, R18, RZ ;  /* 0x000000121377723e */ /* 0x000fe200048060ff */
        /* <DEDUP_REMOVED lines=14> */
[----:B--2---:R-:W-:Y:S03]  /*7730*/  IADD3 R111, PT, PT, R44, 0x1, RZ ;  /* 0x000000012c6f7810 */ /* 0x004fe60007ffe0ff */
        /* <DEDUP_REMOVED lines=9> */
[----:B------:R-:W-:Y:S02]  /*77d0*/  UIADD3 UR12, UP0, UPT, UR52, 0x680, URZ ;  /* 0x00000680340c7890 */ /* 0x000fe4000ff1e0ff */
[----:B------:R-:W-:Y:S02]  /*77e0*/  UIADD3 UR9, UPT, UPT, UR41, 0x20, URZ ;  /* 0x0000002029097890 */ /* 0x000fe4000fffe0ff */
[----:B------:R-:W-:Y:S02]  /*77f0*/  UIADD3 UR8, UPT, UPT, UR49, 0x3200, URZ ;  /* 0x0000320031087890 */ /* 0x000fe4000fffe0ff */
[----:B------:R-:W-:Y:S01]  /*7800*/  UIADD3.X UR13, UPT, UPT, URZ, UR53, URZ, UP0, !UPT ;  /* 0x00000035ff0d7290 */ /* 0x000fe200087fe4ff */
[----:B------:R-:W-:Y:S01]  /*7810*/  UMOV UR10, UR42 ;  /* 0x0000002a000a7c82 */ /* 0x000fe20008000000 */
[----:B------:R-:W-:Y:S01]  /*7820*/  UMOV UR11, UR36 ;  /* 0x00000024000b7c82 */ /* 0x000fe20008000000 */
[----:B------:R-:W-:Y:S02]  /*7830*/  UIADD3 UR5, UPT, UPT, UR41, 0x60, URZ ;  /* 0x0000006029057890 */ /* 0x000fe4000fffe0ff */
[----:B------:R-:W-:Y:S01]  /*7840*/  UIADD3 UR4, UPT, UPT, UR49, 0x3a00, URZ ;  /* 0x00003a0031047890 */ /* 0x000fe2000fffe0ff */
[----:B------:R-:W-:Y:S03]  /*7850*/  UMOV UR6, UR42 ;  /* 0x0000002a00067c82 */ /* 0x000fe60008000000 */
[----:B------:R2:W-:Y:S01]  /*7860*/  UTMASTG.3D [UR8], [UR12] ;  /* 0x000000080c0073b5 */ /* 0x0005e20008010000 */
[----:B------:R-:W-:Y:S04]  /*7870*/  UMOV UR7, UR36 ;  /* 0x0000002400077c82 */ /* 0x000fe80008000000 */
[----:B------:R2:W-:Y:S01]  /*7880*/  UTMASTG.3D [UR4], [UR12] ;  /* 0x000000040c0073b5 */ /* 0x0005e20008010000 */
[----:B------:R0:W-:Y:S01]  /*7890*/  UTMACMDFLUSH ;  /* 0x00000000000079b7 */ /* 0x0001e20000000000 */
[----:B--2---:R-:W-:Y:S04]  /*78a0*/  DEPBAR.LE SB0, 0x1 ;  /* 0x000080400000791a */ /* 0x004fe80000000000 */
.L_x_122:
[----:B------:R-:W-:Y:S05]  /*78b0*/  BSYNC.RECONVERGENT B0 ;  /* 0x0000000000007941 */ /* 0x000fea0003800200 */
.L_x_121:
[----:B------:R-:W-:Y:S01]  /*78c0*/  BAR.SYNC.DEFER_BLOCKING 0x1, 0x80 ;  /* 0x0042000000007b1d */ /* 0x000fe20000010000 */
[----:B------:R-:W-:Y:S01]  /*78d0*/  ISETP.NE.AND P2, PT, R110, RZ, PT ;  /* 0x000000ff6e00720c */ /* 0x000fe20003f45270 */
[----:B------:R-:W-:Y:S01]  /*78e0*/  IMAD.IADD R20, R43, 0x1, R94 ;  /* 0x000000012b147824 */ /* 0x000fe200078e025e */
[----:B------:R-:W-:Y:S01]  /*78f0*/  ISETP.NE.AND P0, PT, R112, 0x2, PT ;  /* 0x000000027000780c */ /* 0x000fe20003f05270 */
[----:B------:R-:W-:Y:S01]  /*7900*/  IMAD.IADD R21, R45, 0x1, R96 ;  /* 0x000000012d157824 */ /* 0x000fe200078e0260 */
[----:B------:R-:W-:Y:S02]  /*7910*/  ISETP.NE.AND P1, PT, R111, 0x4, PT ;  /* 0x000000046f00780c */ /* 0x000fe40003f25270 */
[----:B------:R-:W-:Y:S02]  /*7920*/  SEL R3, RZ, 0x1, P0 ;  /* 0x00000001ff037807 */ /* 0x000fe40000000000 */
[----:B------:R-:W-:Y:S02]  /*7930*/  SEL R0, RZ, 0x1, P1 ;  /* 0x00000001ff007807 */ /* 0x000fe40000800000 */
[----:B------:R-:W-:Y:S02]  /*7940*/  LOP3.LUT R106, R106, R3, RZ, 0x3c, !PT ;  /* 0x000000036a6a7212 */ /* 0x000fe400078e3cff */
[----:B------:R-:W-:Y:S02]  /*7950*/  LOP3.LUT R107, R107, R0, RZ, 0x3c, !PT ;  /* 0x000000006b6b7212 */ /* 0x000fe400078e3cff */
[----:B------:R-:W-:Y:S02]  /*7960*/  @P2 R2UR UR36, R103 ;  /* 0x00000000672422ca */ /* 0x000fe400000e0000 */
[----:B------:R-:W-:Y:S02]  /*7970*/  SEL R112, R112, RZ, P0 ;  /* 0x000000ff70707207 */ /* 0x000fe40000000000 */
[----:B------:R-:W-:Y:S01]  /*7980*/  SEL R44, R111, RZ, P1 ;  /* 0x000000ff6f2c7207 */ /* 0x000fe20000800000 */
[----:B------:R-:W-:Y:S10]  /*7990*/  @P2 BRA `(.L_x_123) ;  /* 0xffffffd400dc2947 */ /* 0x000ff4000383ffff */
[----:B------:R-:W-:Y:S05]  /*79a0*/  EXIT ;  /* 0x000000000000794d */ /* 0x000fea0003800000 */
.L_x_24:
[----:B--2---:R2:W4:Y:S02]  /*79b0*/  SYNCS.PHASECHK.TRANS64.TRYWAIT P0, [R3+URZ+0xf0], R2 ;  /* 0x0000f002030075a7 */ /* 0x00452400080011ff */
[----:B----4-:R-:W-:Y:S05]  /*79c0*/  @!P0 NANOSLEEP.SYNCS 0x989680 ;  /* 0x009896800000895d */ /* 0x010fea0003900000 */
[----:B------:R-:W4:Y:S02]  /*79d0*/  @!P0 SYNCS.PHASECHK.TRANS64 P0, [R3+URZ+0xf0], R2 ;  /* 0x0000f002030085a7 */ /* 0x000f2400080010ff */
[----:B----4-:R-:W-:Y:S05]  /*79e0*/  @!P0 BRA `(.L_x_24) ;  /* 0xfffffffc00f08947 */ /* 0x010fea000383ffff */
[----:B------:R-:W-:Y:S05]  /*79f0*/  BRA `(.L_x_124) ;  /* 0xffffff9c007c7947 */ /* 0x000fea000383ffff */
.L_x_27:
[----:B-1----:R-:W-:-:S07]  /*7a00*/  MOV R2, UR33 ;  /* 0x0000002100027c02 */ /* 0x002fce0008000f00 */
.L_x_125:
[----:B-1----:R1:W2:Y:S02]  /*7a10*/  SYNCS.PHASECHK.TRANS64.TRYWAIT P0, [R2+URZ+0x28], R5 ;  /* 0x00002805020075a7 */ /* 0x0022a400080011ff */
[----:B--2---:R-:W-:Y:S05]  /*7a20*/  @!P0 NANOSLEEP.SYNCS 0x989680 ;  /* 0x009896800000895d */ /* 0x004fea0003900000 */
[----:B------:R-:W2:Y:S02]  /*7a30*/  @!P0 SYNCS.PHASECHK.TRANS64 P0, [R2+URZ+0x28], R5 ;  /* 0x00002805020085a7 */ /* 0x000ea400080010ff */
[----:B--2---:R-:W-:Y:S05]  /*7a40*/  @!P0 BRA `(.L_x_125) ;  /* 0xfffffffc00f08947 */ /* 0x004fea000383ffff */
[----:B------:R-:W-:Y:S05]  /*7a50*/  BRA `(.L_x_26) ;  /* 0xffffff9c00e07947 */ /* 0x000fea000383ffff */
.L_x_34:
[----:B-1----:R-:W-:-:S07]  /*7a60*/  MOV R2, UR17 ;  /* 0x0000001100027c02 */ /* 0x002fce0008000f00 */
.L_x_126:
[----:B-1----:R1:W2:Y:S02]  /*7a70*/  SYNCS.PHASECHK.TRANS64.TRYWAIT P0, [R2+URZ+0x28], R5 ;  /* 0x00002805020075a7 */ /* 0x0022a400080011ff */
[----:B--2---:R-:W-:Y:S05]  /*7a80*/  @!P0 NANOSLEEP.SYNCS 0x989680 ;  /* 0x009896800000895d */ /* 0x004fea0003900000 */
[----:B------:R-:W2:Y:S02]  /*7a90*/  @!P0 SYNCS.PHASECHK.TRANS64 P0, [R2+URZ+0x28], R5 ;  /* 0x00002805020085a7 */ /* 0x000ea400080010ff */
[----:B--2---:R-:W-:Y:S05]  /*7aa0*/  @!P0 BRA `(.L_x_126) ;  /* 0xfffffffc00f08947 */ /* 0x004fea000383ffff */
[----:B------:R-:W-:Y:S05]  /*7ab0*/  BRA `(.L_x_33) ;  /* 0xffffffa000987947 */ /* 0x000fea000383ffff */
.L_x_39:
[----:B-1----:R1:W2:Y:S02]  /*7ac0*/  SYNCS.PHASECHK.TRANS64.TRYWAIT P0, [R2+URZ+0x80], R3 ;  /* 0x00008003020075a7 */ /* 0x0022a400080011ff */
[----:B--2---:R-:W-:Y:S05]  /*7ad0*/  @!P0 NANOSLEEP.SYNCS 0x989680 ;  /* 0x009896800000895d */ /* 0x004fea0003900000 */
[----:B------:R-:W2:Y:S02]  /*7ae0*/  @!P0 SYNCS.PHASECHK.TRANS64 P0, [R2+URZ+0x80], R3 ;  /* 0x00008003020085a7 */ /* 0x000ea400080010ff */
[----:B--2---:R-:W-:Y:S05]  /*7af0*/  @!P0 BRA `(.L_x_39) ;  /* 0xfffffffc00f08947 */ /* 0x004fea000383ffff */
[----:B------:R-:W-:Y:S05]  /*7b00*/  BRA `(.L_x_127) ;  /* 0xffffffa400387947 */ /* 0x000fea000383ffff */
.L_x_43:
[----:B---3--:R-:W-:-:S07]  /*7b10*/  MOV R0, UR4 ;  /* 0x0000000400007c02 */ /* 0x008fce0008000f00 */
.L_x_128:
[----:B-1----:R1:W2:Y:S02]  /*7b20*/  SYNCS.PHASECHK.TRANS64.TRYWAIT P0, [R0+URZ], R3 ;  /* 0x00000003000075a7 */ /* 0x0022a400080011ff */
[----:B--2---:R-:W-:Y:S05]  /*7b30*/  @!P0 NANOSLEEP.SYNCS 0x989680 ;  /* 0x009896800000895d */ /* 0x004fea0003900000 */
[----:B------:R-:W2:Y:S02]  /*7b40*/  @!P0 SYNCS.PHASECHK.TRANS64 P0, [R0+URZ], R3 ;  /* 0x00000003000085a7 */ /* 0x000ea400080010ff */
[----:B--2---:R-:W-:Y:S05]  /*7b50*/  @!P0 BRA `(.L_x_128) ;  /* 0xfffffffc00f08947 */ /* 0x004fea000383ffff */
[----:B------:R-:W-:Y:S05]  /*7b60*/  BRA `(.L_x_129) ;  /* 0xffffffa800a87947 */ /* 0x000fea000383ffff */
.L_x_44:
[----:B---3--:R-:W-:-:S07]  /*7b70*/  MOV R0, UR4 ;  /* 0x0000000400007c02 */ /* 0x008fce0008000f00 */
.L_x_130:
[----:B-1----:R1:W2:Y:S02]  /*7b80*/  SYNCS.PHASECHK.TRANS64.TRYWAIT P0, [R0+URZ], R3 ;  /* 0x00000003000075a7 */ /* 0x0022a400080011ff */
[----:B--2---:R-:W-:Y:S05]  /*7b90*/  @!P0 NANOSLEEP.SYNCS 0x989680 ;  /* 0x009896800000895d */ /* 0x004fea0003900000 */
[----:B------:R-:W2:Y:S02]  /*7ba0*/  @!P0 SYNCS.PHASECHK.TRANS64 P0, [R0+URZ], R3 ;  /* 0x00000003000085a7 */ /* 0x000ea400080010ff */
[----:B--2---:R-:W-:Y:S05]  /*7bb0*/  @!P0 BRA `(.L_x_130) ;  /* 0xfffffffc00f08947 */ /* 0x004fea000383ffff */
[----:B------:R-:W-:Y:S05]  /*7bc0*/  BRA `(.L_x_131) ;  /* 0xffffffa800b47947 */ /* 0x000fea000383ffff */
.L_x_45:
[----:B---3--:R-:W-:-:S07]  /*7bd0*/  MOV R0, UR4 ;  /* 0x0000000400007c02 */ /* 0x008fce0008000f00 */
.L_x_132:
[----:B-1----:R1:W2:Y:S02]  /*7be0*/  SYNCS.PHASECHK.TRANS64.TRYWAIT P0, [R0+URZ], R3 ;  /* 0x00000003000075a7 */ /* 0x0022a400080011ff */
[----:B--2---:R-:W-:Y:S05]  /*7bf0*/  @!P0 NANOSLEEP.SYNCS 0x989680 ;  /* 0x009896800000895d */ /* 0x004fea0003900000 */
[----:B------:R-:W2:Y:S02]  /*7c00*/  @!P0 SYNCS.PHASECHK.TRANS64 P0, [R0+URZ], R3 ;  /* 0x00000003000085a7 */ /* 0x000ea400080010ff */
[----:B--2---:R-:W-:Y:S05]  /*7c10*/  @!P0 BRA `(.L_x_132) ;  /* 0xfffffffc00f08947 */ /* 0x004fea000383ffff */
[----:B------:R-:W-:Y:S05]  /*7c20*/  BRA `(.L_x_133) ;  /* 0xffffffa800c07947 */ /* 0x000fea000383ffff */
.L_x_46:
[----:B---3--:R-:W-:-:S07]  /*7c30*/  MOV R0, UR4 ;  /* 0x0000000400007c02 */ /* 0x008fce0008000f00 */
.L_x_134:
[----:B-1----:R1:W2:Y:S02]  /*7c40*/  SYNCS.PHASECHK.TRANS64.TRYWAIT P0, [R0+URZ], R3 ;  /* 0x00000003000075a7 */ /* 0x0022a400080011ff */
[----:B--2---:R-:W-:Y:S05]  /*7c50*/  @!P0 NANOSLEEP.SYNCS 0x989680 ;  /* 0x009896800000895d */ /* 0x004fea0003900000 */
[----:B------:R-:W2:Y:S02]  /*7c60*/  @!P0 SYNCS.PHASECHK.TRANS64 P0, [R0+URZ], R3 ;  /* 0x00000003000085a7 */ /* 0x000ea400080010ff */
[----:B--2---:R-:W-:Y:S05]  /*7c70*/  @!P0 BRA `(.L_x_134) ;  /* 0xfffffffc00f08947 */ /* 0x004fea000383ffff */
[----:B------:R-:W-:Y:S05]  /*7c80*/  BRA `(.L_x_135) ;  /* 0xffffffa800cc7947 */ /* 0x000fea000383ffff */
.L_x_49:
[----:B-1----:R1:W2:Y:S02]  /*7c90*/  SYNCS.PHASECHK.TRANS64.TRYWAIT P0, [R0+URZ+0xe0], R5 ;  /* 0x0000e005000075a7 */ /* 0x0022a400080011ff */
[----:B--2---:R-:W-:Y:S05]  /*7ca0*/  @!P0 NANOSLEEP.SYNCS 0x989680 ;  /* 0x009896800000895d */ /* 0x004fea0003900000 */
[----:B------:R-:W2:Y:S02]  /*7cb0*/  @!P0 SYNCS.PHASECHK.TRANS64 P0, [R0+URZ+0xe0], R5 ;  /* 0x0000e005000085a7 */ /* 0x000ea400080010ff */
[----:B--2---:R-:W-:Y:S05]  /*7cc0*/  @!P0 BRA `(.L_x_49) ;  /* 0xfffffffc00f08947 */ /* 0x004fea000383ffff */
[----:B------:R-:W-:Y:S05]  /*7cd0*/  BRA `(.L_x_136) ;  /* 0xffffffac002c7947 */ /* 0x000fea000383ffff */
.L_x_50:
[----:B------:R-:W-:-:S07]  /*7ce0*/  MOV R0, UR5 ;  /* 0x0000000500007c02 */ /* 0x000fce0008000f00 */
.L_x_137:
[----:B-1----:R1:W2:Y:S02]  /*7cf0*/  SYNCS.PHASECHK.TRANS64.TRYWAIT P0, [R0+URZ+0x90], R7 ;  /* 0x00009007000075a7 */ /* 0x0022a400080011ff */
[----:B--2---:R-:W-:Y:S05]  /*7d00*/  @!P0 NANOSLEEP.SYNCS 0x989680 ;  /* 0x009896800000895d */ /* 0x004fea0003900000 */
[----:B------:R-:W2:Y:S02]  /*7d10*/  @!P0 SYNCS.PHASECHK.TRANS64 P0, [R0+URZ+0x90], R7 ;  /* 0x00009007000085a7 */ /* 0x000ea400080010ff */
[----:B--2---:R-:W-:Y:S05]  /*7d20*/  @!P0 BRA `(.L_x_137) ;  /* 0xfffffffc00f08947 */ /* 0x004fea000383ffff */
[----:B------:R-:W-:Y:S05]  /*7d30*/  BRA `(.L_x_138) ;  /* 0xffffffac003c7947 */ /* 0x000fea000383ffff */
.L_x_51:
[----:B-1----:R1:W2:Y:S02]  /*7d40*/  SYNCS.PHASECHK.TRANS64.TRYWAIT P1, [R0+URZ+0x80], R5 ;  /* 0x00008005000075a7 */ /* 0x0022a400080211ff */
[----:B--2---:R-:W-:Y:S05]  /*7d50*/  @!P1 NANOSLEEP.SYNCS 0x989680 ;  /* 0x009896800000995d */ /* 0x004fea0003900000 */
[----:B------:R-:W2:Y:S02]  /*7d60*/  @!P1 SYNCS.PHASECHK.TRANS64 P1, [R0+URZ+0x80], R5 ;  /* 0x00008005000095a7 */ /* 0x000ea400080210ff */
[----:B--2---:R-:W-:Y:S05]  /*7d70*/  @!P1 BRA `(.L_x_51) ;  /* 0xfffffffc00f09947 */ /* 0x004fea000383ffff */
[----:B------:R-:W-:Y:S05]  /*7d80*/  BRA `(.L_x_139) ;  /* 0xffffffac006c7947 */ /* 0x000fea000383ffff */
.L_x_54:
[----:B------:R-:W-:-:S07]  /*7d90*/  MOV R0, UR5 ;  /* 0x0000000500007c02 */ /* 0x000fce0008000f00 */
.L_x_140:
[----:B-1----:R1:W2:Y:S02]  /*7da0*/  SYNCS.PHASECHK.TRANS64.TRYWAIT P0, [R0+URZ+0x90], R3 ;  /* 0x00009003000075a7 */ /* 0x0022a400080011ff */
[----:B--2---:R-:W-:Y:S05]  /*7db0*/  @!P0 NANOSLEEP.SYNCS 0x989680 ;  /* 0x009896800000895d */ /* 0x004fea0003900000 */
[----:B------:R-:W2:Y:S02]  /*7dc0*/  @!P0 SYNCS.PHASECHK.TRANS64 P0, [R0+URZ+0x90], R3 ;  /* 0x00009003000085a7 */ /* 0x000ea400080010ff */
[----:B--2---:R-:W-:Y:S05]  /*7dd0*/  @!P0 BRA `(.L_x_140) ;  /* 0xfffffffc00f08947 */ /* 0x004fea000383ffff */
[----:B------:R-:W-:Y:S05]  /*7de0*/  BRA `(.L_x_53) ;  /* 0xffffffac00c07947 */ /* 0x000fea000383ffff */
.L_x_63:
[----:B-1----:R-:W-:-:S04]  /*7df0*/  MOV R4, UR6 ;  /* 0x0000000600047c02 */ /* 0x002fc80008000f00 */
[----:B------:R1:W2:Y:S03]  /*7e00*/  SYNCS.PHASECHK.TRANS64.TRYWAIT P0, [R4+URZ+0x8], R5 ;  /* 0x00000805040075a7 */ /* 0x0002a600080011ff */
[----:B--2---:R-:W-:Y:S05]  /*7e10*/  @!P0 NANOSLEEP.SYNCS 0x989680 ;  /* 0x009896800000895d */ /* 0x004fea0003900000 */
[----:B------:R-:W2:Y:S02]  /*7e20*/  @!P0 SYNCS.PHASECHK.TRANS64 P0, [R4+URZ+0x8], R5 ;  /* 0x00000805040085a7 */ /* 0x000ea400080010ff */
[----:B--2---:R-:W-:Y:S05]  /*7e30*/  @!P0 BRA `(.L_x_63) ;  /* 0xfffffffc00ec8947 */ /* 0x004fea000383ffff */
[----:B------:R-:W-:Y:S05]  /*7e40*/  BRA `(.L_x_62) ;  /* 0xffffffb000747947 */ /* 0x000fea000383ffff */
.L_x_65:
[----:B------:R-:W-:Y:S01]  /*7e50*/  BSSY B0, `(.L_x_141) ;  /* 0x0000006000007945 */ /* 0x000fe20003800000 */
[----:B------:R-:W-:-:S07]  /*7e60*/  MOV R15, 0xffffffff ;  /* 0xffffffff000f7802 */ /* 0x000fce0000000f00 */
[----:B-1---5:R-:W-:Y:S05]  /*7e70*/  WARPSYNC.COLLECTIVE R15, `(.L_x_142) ;  /* 0x000000000f0c7348 */ /* 0x022fea0003c00000 */
[----:B------:R-:W-:Y:S02]  /*7e80*/  ELECT P6, UR79, PT ;  /* 0x00000000004f782f */ /* 0x000fe400038c0000 */
[----:B------:R-:W-:Y:S01]  /*7e90*/  MOV R14, UR79 ;  /* 0x0000004f000e7c02 */ /* 0x000fe20008000f00 */
[----:B-1---5:R-:W-:Y:S10]  /*7ea0*/  ENDCOLLECTIVE ;  /* 0x000000000000791b */ /* 0x022ff40003800000 */
.L_x_142:
[----:B------:R-:W-:Y:S05]  /*7eb0*/  BSYNC B0 ;  /* 0x0000000000007941 */ /* 0x000fea0003800000 */
.L_x_141:
[----:B------:R-:W-:Y:S05]  /*7ec0*/  BRA `(.L_x_143) ;  /* 0xffffffb000a47947 */ /* 0x000fea000383ffff */
.L_x_67:
[----:B-1----:R-:W-:-:S04]  /*7ed0*/  MOV R2, UR6 ;  /* 0x0000000600027c02 */ /* 0x002fc80008000f00 */
[----:B------:R1:W2:Y:S03]  /*7ee0*/  SYNCS.PHASECHK.TRANS64.TRYWAIT P0, [R2+URZ+0x8], R3 ;  /* 0x00000803020075a7 */ /* 0x0002a600080011ff */
[----:B--2---:R-:W-:Y:S05]  /*7ef0*/  @!P0 NANOSLEEP.SYNCS 0x989680 ;  /* 0x009896800000895d */ /* 0x004fea0003900000 */
[----:B------:R-:W2:Y:S02]  /*7f00*/  @!P0 SYNCS.PHASECHK.TRANS64 P0, [R2+URZ+0x8], R3 ;  /* 0x00000803020085a7 */ /* 0x000ea400080010ff */
[----:B--2---:R-:W-:Y:S05]  /*7f10*/  @!P0 BRA `(.L_x_67) ;  /* 0xfffffffc00ec8947 */ /* 0x004fea000383ffff */
[----:B------:R-:W-:Y:S05]  /*7f20*/  BRA `(.L_x_66) ;  /* 0xffffffb000a87947 */ /* 0x000fea000383ffff */
.L_x_68:
[----:B-1----:R1:W2:Y:S02]  /*7f30*/  SYNCS.PHASECHK.TRANS64.TRYWAIT P0, [R0+URZ+0x80], R5 ;  /* 0x00008005000075a7 */ /* 0x0022a400080011ff */
[----:B--2---:R-:W-:Y:S05]  /*7f40*/  @!P0 NANOSLEEP.SYNCS 0x989680 ;  /* 0x009896800000895d */ /* 0x004fea0003900000 */
[----:B------:R-:W2:Y:S02]  /*7f50*/  @!P0 SYNCS.PHASECHK.TRANS64 P0, [R0+URZ+0x80], R5 ;  /* 0x00008005000085a7 */ /* 0x000ea400080010ff */
[----:B--2---:R-:W-:Y:S05]  /*7f60*/  @!P0 BRA `(.L_x_68) ;  /* 0xfffffffc00f08947 */ /* 0x004fea000383ffff */
[----:B------:R-:W-:Y:S05]  /*7f70*/  BRA `(.L_x_144) ;  /* 0xffffffb400847947 */ /* 0x000fea000383ffff */
.L_x_70:
[----:B------:R-:W-:-:S07]  /*7f80*/  MOV R0, UR10 ;  /* 0x0000000a00007c02 */ /* 0x000fce0008000f00 */
.L_x_145:
[----:B-1----:R1:W2:Y:S02]  /*7f90*/  SYNCS.PHASECHK.TRANS64.TRYWAIT P0, [R0+URZ+0xc0], R5 ;  /* 0x0000c005000075a7 */ /* 0x0022a400080011ff */
[----:B--2---:R-:W-:Y:S05]  /*7fa0*/  @!P0 NANOSLEEP.SYNCS 0x989680 ;  /* 0x009896800000895d */ /* 0x004fea0003900000 */
[----:B------:R-:W2:Y:S02]  /*7fb0*/  @!P0 SYNCS.PHASECHK.TRANS64 P0, [R0+URZ+0xc0], R5 ;  /* 0x0000c005000085a7 */ /* 0x000ea400080010ff */
[----:B--2---:R-:W-:Y:S05]  /*7fc0*/  @!P0 BRA `(.L_x_145) ;  /* 0xfffffffc00f08947 */ /* 0x004fea000383ffff */
[----:B------:R-:W-:Y:S05]  /*7fd0*/  BRA `(.L_x_146) ;  /* 0xffffffb400d07947 */ /* 0x000fea000383ffff */
.L_x_73:
[----:B------:R-:W-:Y:S07]  /*7fe0*/  MOV R0, UR9 ;  /* 0x0000000900007c02 */ /* 0x000fee0008000f00 */
.L_x_147:
[----:B-1----:R1:W2:Y:S02]  /*7ff0*/  SYNCS.PHASECHK.TRANS64.TRYWAIT P0, [R0+URZ], R5 ;  /* 0x00000005000075a7 */ /* 0x0022a400080011ff */
[----:B--2---:R-:W-:Y:S05]  /*8000*/  @!P0 NANOSLEEP.SYNCS 0x989680 ;  /* 0x009896800000895d */ /* 0x004fea0003900000 */
[----:B------:R-:W2:Y:S02]  /*8010*/  @!P0 SYNCS.PHASECHK.TRANS64 P0, [R0+URZ], R5 ;  /* 0x00000005000085a7 */ /* 0x000ea400080010ff */
[----:B--2---:R-:W-:Y:S05]  /*8020*/  @!P0 BRA `(.L_x_147) ;  /* 0xfffffffc00f08947 */ /* 0x004fea000383ffff */
[----:B------:R-:W-:Y:S05]  /*8030*/  BRA `(.L_x_72) ;  /* 0xffffffb400e47947 */ /* 0x000fea000383ffff */
.L_x_77:
[----:B-1----:R-:W-:-:S07]  /*8040*/  MOV R0, UR7 ;  /* 0x0000000700007c02 */ /* 0x002fce0008000f00 */
.L_x_148:
[----:B-1----:R1:W2:Y:S02]  /*8050*/  SYNCS.PHASECHK.TRANS64.TRYWAIT P0, [R0+URZ], R3 ;  /* 0x00000003000075a7 */ /* 0x0022a400080011ff */
[----:B--2---:R-:W-:Y:S05]  /*8060*/  @!P0 NANOSLEEP.SYNCS 0x989680 ;  /* 0x009896800000895d */ /* 0x004fea0003900000 */
[----:B------:R-:W2:Y:S02]  /*8070*/  @!P0 SYNCS.PHASECHK.TRANS64 P0, [R0+URZ], R3 ;  /* 0x00000003000085a7 */ /* 0x000ea400080010ff */
[----:B--2---:R-:W-:Y:S05]  /*8080*/  @!P0 BRA `(.L_x_148) ;  /* 0xfffffffc00f08947 */ /* 0x004fea000383ffff */
[----:B------:R-:W-:Y:S05]  /*8090*/  BRA `(.L_x_149) ;  /* 0xffffffb800b07947 */ /* 0x000fea000383ffff */
.L_x_78:
[----:B------:R-:W-:-:S07]  /*80a0*/  MOV R0, UR7 ;  /* 0x0000000700007c02 */ /* 0x000fce0008000f00 */
.L_x_150:
[----:B-1----:R1:W2:Y:S02]  /*80b0*/  SYNCS.PHASECHK.TRANS64.TRYWAIT P0, [R0+URZ], R3 ;  /* 0x00000003000075a7 */ /* 0x0022a400080011ff */
[----:B--2---:R-:W-:Y:S05]  /*80c0*/  @!P0 NANOSLEEP.SYNCS 0x989680 ;  /* 0x009896800000895d */ /* 0x004fea0003900000 */
[----:B------:R-:W2:Y:S02]  /*80d0*/  @!P0 SYNCS.PHASECHK.TRANS64 P0, [R0+URZ], R3 ;  /* 0x00000003000085a7 */ /* 0x000ea400080010ff */
[----:B--2---:R-:W-:Y:S05]  /*80e0*/  @!P0 BRA `(.L_x_150) ;  /* 0xfffffffc00f08947 */ /* 0x004fea000383ffff */
[----:B------:R-:W-:Y:S05]  /*80f0*/  BRA `(.L_x_151) ;  /* 0xffffffb800bc7947 */ /* 0x000fea000383ffff */
.L_x_79:
[----:B------:R-:W-:-:S07]  /*8100*/  MOV R0, UR7 ;  /* 0x0000000700007c02 */ /* 0x000fce0008000f00 */
.L_x_152:
[----:B-1----:R1:W2:Y:S02]  /*8110*/  SYNCS.PHASECHK.TRANS64.TRYWAIT P0, [R0+URZ], R3 ;  /* 0x00000003000075a7 */ /* 0x0022a400080011ff */
[----:B--2---:R-:W-:Y:S05]  /*8120*/  @!P0 NANOSLEEP.SYNCS 0x989680 ;  /* 0x009896800000895d */ /* 0x004fea0003900000 */
[----:B------:R-:W2:Y:S02]  /*8130*/  @!P0 SYNCS.PHASECHK.TRANS64 P0, [R0+URZ], R3 ;  /* 0x00000003000085a7 */ /* 0x000ea400080010ff */
[----:B--2---:R-:W-:Y:S05]  /*8140*/  @!P0 BRA `(.L_x_152) ;  /* 0xfffffffc00f08947 */ /* 0x004fea000383ffff */
[----:B------:R-:W-:Y:S05]  /*8150*/  BRA `(.L_x_153) ;  /* 0xffffffb800c87947 */ /* 0x000fea000383ffff */
.L_x_82:
[----:B------:R-:W-:-:S07]  /*8160*/  MOV R0, UR8 ;  /* 0x0000000800007c02 */ /* 0x000fce0008000f00 */
.L_x_154:
[----:B-1----:R1:W2:Y:S02]  /*8170*/  SYNCS.PHASECHK.TRANS64.TRYWAIT P1, [R0+URZ+0x100], R3 ;  /* 0x00010003000075a7 */ /* 0x0022a400080211ff */
[----:B--2---:R-:W-:Y:S05]  /*8180*/  @!P1 NANOSLEEP.SYNCS 0x989680 ;  /* 0x009896800000995d */ /* 0x004fea0003900000 */
[----:B------:R-:W2:Y:S02]  /*8190*/  @!P1 SYNCS.PHASECHK.TRANS64 P1, [R0+URZ+0x100], R3 ;  /* 0x00010003000095a7 */ /* 0x000ea400080210ff */
[----:B--2---:R-:W-:Y:S05]  /*81a0*/  @!P1 BRA `(.L_x_154) ;  /* 0xfffffffc00f09947 */ /* 0x004fea000383ffff */
[----:B------:R-:W-:Y:S05]  /*81b0*/  BRA `(.L_x_155) ;  /* 0xffffffbc00147947 */ /* 0x000fea000383ffff */
.L_x_87:
[----:B--2---:R2:W4:Y:S02]  /*81c0*/  SYNCS.PHASECHK.TRANS64.TRYWAIT P0, [R0+URZ+0x80], R3 ;  /* 0x00008003000075a7 */ /* 0x00452400080011ff */
[----:B----4-:R-:W-:Y:S05]  /*81d0*/  @!P0 NANOSLEEP.SYNCS 0x989680 ;  /* 0x009896800000895d */ /* 0x010fea0003900000 */
[----:B------:R-:W4:Y:S02]  /*81e0*/  @!P0 SYNCS.PHASECHK.TRANS64 P0, [R0+URZ+0x80], R3 ;  /* 0x00008003000085a7 */ /* 0x000f2400080010ff */
[----:B----4-:R-:W-:Y:S05]  /*81f0*/  @!P0 BRA `(.L_x_87) ;  /* 0xfffffffc00f08947 */ /* 0x010fea000383ffff */
[----:B------:R-:W-:Y:S05]  /*8200*/  BRA `(.L_x_156) ;  /* 0xffffffc000207947 */ /* 0x000fea000383ffff */
.L_x_90:
[----:B------:R-:W-:Y:S07]  /*8210*/  MOV R0, UR7 ;  /* 0x0000000700007c02 */ /* 0x000fee0008000f00 */
.L_x_157:
[----:B--2---:R2:W4:Y:S02]  /*8220*/  SYNCS.PHASECHK.TRANS64.TRYWAIT P0, [R0+URZ+0x78], R3 ;  /* 0x00007803000075a7 */ /* 0x00452400080011ff */
[----:B----4-:R-:W-:Y:S05]  /*8230*/  @!P0 NANOSLEEP.SYNCS 0x989680 ;  /* 0x009896800000895d */ /* 0x010fea0003900000 */
[----:B------:R-:W4:Y:S02]  /*8240*/  @!P0 SYNCS.PHASECHK.TRANS64 P0, [R0+URZ+0x78], R3 ;  /* 0x00007803000085a7 */ /* 0x000f2400080010ff */
[----:B----4-:R-:W-:Y:S05]  /*8250*/  @!P0 BRA `(.L_x_157) ;  /* 0xfffffffc00f08947 */ /* 0x010fea000383ffff */
[----:B------:R-:W-:Y:S05]  /*8260*/  BRA `(.L_x_89) ;  /* 0xffffffc400007947 */ /* 0x000fea000383ffff */
.L_x_93:
[----:B--2---:R-:W-:Y:S07]  /*8270*/  MOV R3, UR7 ;  /* 0x0000000700037c02 */ /* 0x004fee0008000f00 */
.L_x_158:
[----:B-1----:R1:W2:Y:S02]  /*8280*/  SYNCS.PHASECHK.TRANS64.TRYWAIT P0, [R3+URZ+0x60], R12 ;  /* 0x0000600c030075a7 */ /* 0x0022a400080011ff */
[----:B--2---:R-:W-:Y:S05]  /*8290*/  @!P0 NANOSLEEP.SYNCS 0x989680 ;  /* 0x009896800000895d */ /* 0x004fea0003900000 */
[----:B------:R-:W2:Y:S02]  /*82a0*/  @!P0 SYNCS.PHASECHK.TRANS64 P0, [R3+URZ+0x60], R12 ;  /* 0x0000600c030085a7 */ /* 0x000ea400080010ff */
[----:B--2---:R-:W-:Y:S05]  /*82b0*/  @!P0 BRA `(.L_x_158) ;  /* 0xfffffffc00f08947 */ /* 0x004fea000383ffff */
[----:B------:R-:W-:Y:S05]  /*82c0*/  BRA `(.L_x_159) ;  /* 0xffffffc400787947 */ /* 0x000fea000383ffff */
.L_x_94:
[----:B------:R-:W-:Y:S07]  /*82d0*/  MOV R3, UR7 ;  /* 0x0000000700037c02 */ /* 0x000fee0008000f00 */
.L_x_160:
[----:B-1----:R1:W2:Y:S02]  /*82e0*/  SYNCS.PHASECHK.TRANS64.TRYWAIT P0, [R3+URZ+0x68], R12 ;  /* 0x0000680c030075a7 */ /* 0x0022a400080011ff */
[----:B--2---:R-:W-:Y:S05]  /*82f0*/  @!P0 NANOSLEEP.SYNCS 0x989680 ;  /* 0x009896800000895d */ /* 0x004fea0003900000 */
[----:B------:R-:W2:Y:S02]  /*8300*/  @!P0 SYNCS.PHASECHK.TRANS64 P0, [R3+URZ+0x68], R12 ;  /* 0x0000680c030085a7 */ /* 0x000ea400080010ff */
[----:B--2---:R-:W-:Y:S05]  /*8310*/  @!P0 BRA `(.L_x_160) ;  /* 0xfffffffc00f08947 */ /* 0x004fea000383ffff */
[----:B------:R-:W-:Y:S05]  /*8320*/  BRA `(.L_x_161) ;  /* 0xffffffc800107947 */ /* 0x000fea000383ffff */
.L_x_96:
[----:B------:R-:W-:-:S07]  /*8330*/  MOV R0, UR7 ;  /* 0x0000000700007c02 */ /* 0x000fce0008000f00 */
.L_x_162:
[----:B-1----:R1:W4:Y:S02]  /*8340*/  SYNCS.PHASECHK.TRANS64.TRYWAIT P0, [R0+URZ+0x60], R3 ;  /* 0x00006003000075a7 */ /* 0x00232400080011ff */
[----:B----4-:R-:W-:Y:S05]  /*8350*/  @!P0 NANOSLEEP.SYNCS 0x989680 ;  /* 0x009896800000895d */ /* 0x010fea0003900000 */
[----:B------:R-:W4:Y:S02]  /*8360*/  @!P0 SYNCS.PHASECHK.TRANS64 P0, [R0+URZ+0x60], R3 ;  /* 0x00006003000085a7 */ /* 0x000f2400080010ff */
[----:B----4-:R-:W-:Y:S05]  /*8370*/  @!P0 BRA `(.L_x_162) ;  /* 0xfffffffc00f08947 */ /* 0x010fea000383ffff */
[----:B------:R-:W-:Y:S05]  /*8380*/  BRA `(.L_x_163) ;  /* 0xffffffc800987947 */ /* 0x000fea000383ffff */
.L_x_98:
[----:B--2---:R2:W3:Y:S02]  /*8390*/  SYNCS.PHASECHK.TRANS64.TRYWAIT P0, [R0+URZ+0x80], R3 ;  /* 0x00008003000075a7 */ /* 0x0044e400080011ff */
[----:B---3--:R-:W-:Y:S05]  /*83a0*/  @!P0 NANOSLEEP.SYNCS 0x989680 ;  /* 0x009896800000895d */ /* 0x008fea0003900000 */
[----:B------:R-:W3:Y:S02]  /*83b0*/  @!P0 SYNCS.PHASECHK.TRANS64 P0, [R0+URZ+0x80], R3 ;  /* 0x00008003000085a7 */ /* 0x000ee400080010ff */
[----:B---3--:R-:W-:Y:S05]  /*83c0*/  @!P0 BRA `(.L_x_98) ;  /* 0xfffffffc00f08947 */ /* 0x008fea000383ffff */
[----:B------:R-:W-:Y:S05]  /*83d0*/  BRA `(.L_x_164) ;  /* 0xffffffcc00607947 */ /* 0x000fea000383ffff */
.L_x_109:
[----:B-1----:R1:W3:Y:S02]  /*83e0*/  SYNCS.PHASECHK.TRANS64.TRYWAIT P1, [R3+URZ+0x50], R0 ;  /* 0x00005000030075a7 */ /* 0x0022e400080211ff */
[----:B---3--:R-:W-:Y:S05]  /*83f0*/  @!P1 NANOSLEEP.SYNCS 0x989680 ;  /* 0x009896800000995d */ /* 0x008fea0003900000 */
[----:B------:R-:W3:Y:S02]  /*8400*/  @!P1 SYNCS.PHASECHK.TRANS64 P1, [R3+URZ+0x50], R0 ;  /* 0x00005000030095a7 */ /* 0x000ee400080210ff */
[----:B---3--:R-:W-:Y:S05]  /*8410*/  @!P1 BRA `(.L_x_109) ;  /* 0xfffffffc00f09947 */ /* 0x008fea000383ffff */
[----:B------:R-:W-:Y:S05]  /*8420*/  BRA `(.L_x_108) ;  /* 0xffffffd800747947 */ /* 0x000fea000383ffff */
.L_x_111:
[----:B----4-:R4:W1:Y:S02]  /*8430*/  SYNCS.PHASECHK.TRANS64.TRYWAIT P0, [R111+URZ+0xa0], R4 ;  /* 0x0000a0046f0075a7 */ /* 0x01086400080011ff */
[----:B-1----:R-:W-:Y:S05]  /*8440*/  @!P0 NANOSLEEP.SYNCS 0x989680 ;  /* 0x009896800000895d */ /* 0x002fea0003900000 */
[----:B------:R-:W1:Y:S02]  /*8450*/  @!P0 SYNCS.PHASECHK.TRANS64 P0, [R111+URZ+0xa0], R4 ;  /* 0x0000a0046f0085a7 */ /* 0x000e6400080010ff */
[----:B-1----:R-:W-:Y:S05]  /*8460*/  @!P0 BRA `(.L_x_111) ;  /* 0xfffffffc00f08947 */ /* 0x002fea000383ffff */
[----:B------:R-:W-:Y:S05]  /*8470*/  BRA `(.L_x_110) ;  /* 0xffffffd800c87947 */ /* 0x000fea000383ffff */
.L_x_119:
[----:B--2---:R2:W3:Y:S02]  /*8480*/  SYNCS.PHASECHK.TRANS64.TRYWAIT P0, [R125+URZ+0x50], R2 ;  /* 0x000050027d0075a7 */ /* 0x0044e400080011ff */
[----:B---3--:R-:W-:Y:S05]  /*8490*/  @!P0 NANOSLEEP.SYNCS 0x989680 ;  /* 0x009896800000895d */ /* 0x008fea0003900000 */
[----:B------:R-:W3:Y:S02]  /*84a0*/  @!P0 SYNCS.PHASECHK.TRANS64 P0, [R125+URZ+0x50], R2 ;  /* 0x000050027d0085a7 */ /* 0x000ee400080010ff */
[----:B---3--:R-:W-:Y:S05]  /*84b0*/  @!P0 BRA `(.L_x_119) ;  /* 0xfffffffc00f08947 */ /* 0x008fea000383ffff */
[----:B------:R-:W-:Y:S05]  /*84c0*/  BRA `(.L_x_118) ;  /* 0xffffffe400cc7947 */ /* 0x000fea000383ffff */
        .weak           $__internal_0_$__cuda_sm10x_tcgen05_guardrail_trap_col_being_dealloced_not_returned_by_alloc
        .type           $__internal_0_$__cuda_sm10x_tcgen05_guardrail_trap_col_being_dealloced_not_returned_by_alloc,@function
        .size           $__internal_0_$__cuda_sm10x_tcgen05_guardrail_trap_col_being_dealloced_not_returned_by_alloc,($__internal_1_$__cuda_sm10x_tcgen05_guardrail_trap_phase_invalid_during_alloc - $__internal_0_$__cuda_sm10x_tcgen05_guardrail_trap_col_being_dealloced_not_returned_by_alloc)
$__internal_0_$__cuda_sm10x_tcgen05_guardrail_trap_col_being_dealloced_not_returned_by_alloc:
[----:B------:R-:W-:Y:S05]  /*84d0*/  BPT.TRAP 0x1 ;  /* 0x000000040000795c */ /* 0x000fea0000300000 */
[----:B------:R-:W-:-:S04]  /*84e0*/  HFMA2 R3, -RZ, RZ, 0, 0 ;  /* 0x00000000ff037431 */ /* 0x000fc800000001ff */
[----:B------:R-:W-:Y:S05]  /*84f0*/  RET.REL.NODEC R2 `(_ZN7cutlass13device_kernelINS_4gemm6kernel13GemmUniversalIN4cute5tupleIJiiiiEEENS1_10collective13CollectiveMmaINS1_35MainloopSm100TmaUmmaWarpSpecializedILi5ELi2ELi4ENS5_IJNS4_1CILi2EEENSA_ILi1EEESC_EEEEENS5_IJNSA_ILi128EEESF_NSA_ILi64EEEEEENS_12float_e5m2_tENS5_IJlSC_lEEESI_SJ_NS4_8TiledMMAINS4_8MMA_AtomIJNS4_10MMA_TraitsINS4_25SM100_MMA_F8F6F4_2x1SM_SSEJSI_SI_fSF_SF_NS4_17integral_constantINS4_4UMMA5MajorELSQ_0EEESR_NSO_INSP_7ScaleInELSS_0EEEST_EEEEEENS4_6LayoutINS5_IJSC_SC_SC_EEENS5_IJNSA_ILi0EEESY_SY_EEEEENS5_IJNS4_10UnderscoreES11_S11_EEEEENS4_18SM100_TMA_2SM_LOADENS4_14ComposedLayoutINS4_7SwizzleILi2ELi4ELi3EEENS4_18smem_ptr_flag_bitsILi8EEENSW_INS5_IJNSA_ILi8EEESG_EEENS5_IJSG_SC_EEEEEEEvNS4_8identityES14_S1E_vS1F_EENS_8epilogue10collective18CollectiveEpilogueINS1H_23Sm100TmaWarpSpecializedILi2ELi2ELi32ELb0ELb0EEEJNS5_IJSG_SF_SG_EEENS5_IJNSW_ISG_SC_EENSW_INS5_IJNSA_ILi32EEESB_EEENS5_IJSC_SG_EEEEEEEESI_SJ_SI_SJ_NS1H_6fusion15FusionCallbacksIS1L_NS1T_17LinearCombinationISI_fSI_fLNS_15FloatRoundStyleE2EEES1M_S1S_JEEENS4_5SM1004TMEM4LOAD26SM100_TMEM_LOAD_32dp32b32xENS4_13SM90_TMA_LOADENS15_INS16_ILi1ELi4ELi3EEES19_NSW_INS5_IJS1A_S1O_EEENS5_IJS1O_SC_EEEEEEENS4_39AutoVectorizingCopyWithAssumedAlignmentILi128EEENS4_14SM90_TMA_STOREES28_S2A_S2A_EEEvvEEEEvNT_6ParamsE) ;  /* 0xffffff7802c07950 */ /* 0x000fea0003c3ffff */
        .weak           $__internal_1_$__cuda_sm10x_tcgen05_guardrail_trap_phase_invalid_during_alloc
        .type           $__internal_1_$__cuda_sm10x_tcgen05_guardrail_trap_phase_invalid_during_alloc,@function
        .size           $__internal_1_$__cuda_sm10x_tcgen05_guardrail_trap_phase_invalid_during_alloc,($__internal_2_$__cuda_sm10x_tcgen05_guardrail_trap_unallocated_columns_being_dealloced - $__internal_1_$__cuda_sm10x_tcgen05_guardrail_trap_phase_invalid_during_alloc)
$__internal_1_$__cuda_sm10x_tcgen05_guardrail_trap_phase_invalid_during_alloc:
[----:B------:R-:W-:Y:S05]  /*8500*/  BPT.TRAP 0x1 ;  /* 0x000000040000795c */ /* 0x000fea0000300000 */
[----:B------:R-:W-:-:S04]  /*8510*/  MOV R3, 0x0 ;  /* 0x0000000000037802 */ /* 0x000fc80000000f00 */
[----:B------:R-:W-:Y:S05]  /*8520*/  RET.REL.NODEC R2 `(_ZN7cutlass13device_kernelINS_4gemm6kernel13GemmUniversalIN4cute5tupleIJiiiiEEENS1_10collective13CollectiveMmaINS1_35MainloopSm100TmaUmmaWarpSpecializedILi5ELi2ELi4ENS5_IJNS4_1CILi2EEENSA_ILi1EEESC_EEEEENS5_IJNSA_ILi128EEESF_NSA_ILi64EEEEEENS_12float_e5m2_tENS5_IJlSC_lEEESI_SJ_NS4_8TiledMMAINS4_8MMA_AtomIJNS4_10MMA_TraitsINS4_25SM100_MMA_F8F6F4_2x1SM_SSEJSI_SI_fSF_SF_NS4_17integral_constantINS4_4UMMA5MajorELSQ_0EEESR_NSO_INSP_7ScaleInELSS_0EEEST_EEEEEENS4_6LayoutINS5_IJSC_SC_SC_EEENS5_IJNSA_ILi0EEESY_SY_EEEEENS5_IJNS4_10UnderscoreES11_S11_EEEEENS4_18SM100_TMA_2SM_LOADENS4_14ComposedLayoutINS4_7SwizzleILi2ELi4ELi3EEENS4_18smem_ptr_flag_bitsILi8EEENSW_INS5_IJNSA_ILi8EEESG_EEENS5_IJSG_SC_EEEEEEEvNS4_8identityES14_S1E_vS1F_EENS_8epilogue10collective18CollectiveEpilogueINS1H_23Sm100TmaWarpSpecializedILi2ELi2ELi32ELb0ELb0EEEJNS5_IJSG_SF_SG_EEENS5_IJNSW_ISG_SC_EENSW_INS5_IJNSA_ILi32EEESB_EEENS5_IJSC_SG_EEEEEEEESI_SJ_SI_SJ_NS1H_6fusion15FusionCallbacksIS1L_NS1T_17LinearCombinationISI_fSI_fLNS_15FloatRoundStyleE2EEES1M_S1S_JEEENS4_5SM1004TMEM4LOAD26SM100_TMEM_LOAD_32dp32b32xENS4_13SM90_TMA_LOADENS15_INS16_ILi1ELi4ELi3EEES19_NSW_INS5_IJS1A_S1O_EEENS5_IJS1O_SC_EEEEEEENS4_39AutoVectorizingCopyWithAssumedAlignmentILi128EEENS4_14SM90_TMA_STOREES28_S2A_S2A_EEEvvEEEEvNT_6ParamsE) ;  /* 0xffffff7802b47950 */ /* 0x000fea0003c3ffff */
        .weak           $__internal_2_$__cuda_sm10x_tcgen05_guardrail_trap_unallocated_columns_being_dealloced
        .type           $__internal_2_$__cuda_sm10x_tcgen05_guardrail_trap_unallocated_columns_being_dealloced,@function
        .size           $__internal_2_$__cuda_sm10x_tcgen05_guardrail_trap_unallocated_columns_being_dealloced,(.L_x_166 - $__internal_2_$__cuda_sm10x_tcgen05_guardrail_trap_unallocated_columns_being_dealloced)
$__internal_2_$__cuda_sm10x_tcgen05_guardrail_trap_unallocated_columns_being_dealloced:
[----:B------:R-:W-:Y:S05]  /*8530*/  BPT.TRAP 0x1 ;  /* 0x000000040000795c */ /* 0x000fea0000300000 */
[----:B------:R-:W-:-:S04]  /*8540*/  HFMA2 R3, -RZ, RZ, 0, 0 ;  /* 0x00000000ff037431 */ /* 0x000fc800000001ff */
[----:B------:R-:W-:Y:S05]  /*8550*/  RET.REL.NODEC R2 `(_ZN7cutlass13device_kernelINS_4gemm6kernel13GemmUniversalIN4cute5tupleIJiiiiEEENS1_10collective13CollectiveMmaINS1_35MainloopSm100TmaUmmaWarpSpecializedILi5ELi2ELi4ENS5_IJNS4_1CILi2EEENSA_ILi1EEESC_EEEEENS5_IJNSA_ILi128EEESF_NSA_ILi64EEEEEENS_12float_e5m2_tENS5_IJlSC_lEEESI_SJ_NS4_8TiledMMAINS4_8MMA_AtomIJNS4_10MMA_TraitsINS4_25SM100_MMA_F8F6F4_2x1SM_SSEJSI_SI_fSF_SF_NS4_17integral_constantINS4_4UMMA5MajorELSQ_0EEESR_NSO_INSP_7ScaleInELSS_0EEEST_EEEEEENS4_6LayoutINS5_IJSC_SC_SC_EEENS5_IJNSA_ILi0EEESY_SY_EEEEENS5_IJNS4_10UnderscoreES11_S11_EEEEENS4_18SM100_TMA_2SM_LOADENS4_14ComposedLayoutINS4_7SwizzleILi2ELi4ELi3EEENS4_18smem_ptr_flag_bitsILi8EEENSW_INS5_IJNSA_ILi8EEESG_EEENS5_IJSG_SC_EEEEEEEvNS4_8identityES14_S1E_vS1F_EENS_8epilogue10collective18CollectiveEpilogueINS1H_23Sm100TmaWarpSpecializedILi2ELi2ELi32ELb0ELb0EEEJNS5_IJSG_SF_SG_EEENS5_IJNSW_ISG_SC_EENSW_INS5_IJNSA_ILi32EEESB_EEENS5_IJSC_SG_EEEEEEEESI_SJ_SI_SJ_NS1H_6fusion15FusionCallbacksIS1L_NS1T_17LinearCombinationISI_fSI_fLNS_15FloatRoundStyleE2EEES1M_S1S_JEEENS4_5SM1004TMEM4LOAD26SM100_TMEM_LOAD_32dp32b32xENS4_13SM90_TMA_LOADENS15_INS16_ILi1ELi4ELi3EEES19_NSW_INS5_IJS1A_S1O_EEENS5_IJS1O_SC_EEEEEEENS4_39AutoVectorizingCopyWithAssumedAlignmentILi128EEENS4_14SM90_TMA_STOREES28_S2A_S2A_EEEvvEEEEvNT_6ParamsE) ;  /* 0xffffff7802a87950 */ /* 0x000fea0003c3ffff */
.L_x_165:
[----:B------:R-:W-:-:S00]  /*8560*/  BRA `(.L_x_165) ;  /* 0xfffffffc00fc7947 */ /* 0x000fc0000383ffff */
[----:B------:R-:W-:-:S00]  /*8570*/  NOP ;  /* 0x0000000000007918 */ /* 0x000fc00000000000 */
        /* <DEDUP_REMOVED lines=8> */
.L_x_166:


//--------------------- .nv.global.init           --------------------------
	.section	.nv.global.init,"aw",@progbits
.nv.global.init:
	.type		$str$27,@object
	.size		$str$27,($str$28 - $str$27)
$str$27:
        /*0000*/ 	.byte	0x28, 0x61, 0x64, 0x64, 0x72, 0x65, 0x73, 0x73, 0x20, 0x26, 0x20, 0x6d, 0x61, 0x73, 0x6b, 0x29
        /*0010*/ 	.byte	0x20, 0x3d, 0x3d, 0x20, 0x30, 0x00
	.type		$str$28,@object
	.size		$str$28,($str$26 - $str$28)
$str$28:
        /*0016*/ 	.byte	0x2f, 0x74, 0x6d, 0x70, 0x2f, 0x63, 0x75, 0x74, 0x6c, 0x61, 0x73, 0x73, 0x5f, 0x73, 0x77, 0x65
        /*0026*/ 	.byte	0x65, 0x70, 0x5f, 0x73, 0x72, 0x63, 0x2f, 0x69, 0x6e, 0x63, 0x6c, 0x75, 0x64, 0x65, 0x2f, 0x63
        /*0036*/ 	.byte	0x75, 0x74, 0x65, 0x2f, 0x70, 0x6f, 0x69, 0x6e, 0x74, 0x65, 0x72, 0x5f, 0x66, 0x6c, 0x61, 0x67
        /*0046*/ 	.byte	0x67, 0x65, 0x64, 0x2e, 0x68, 0x70, 0x70, 0x00
	.type		$str$26,@object
	.size		$str$26,($str$25 - $str$26)
$str$26:
        /*004e*/ 	.byte	0x2f, 0x74, 0x6d, 0x70, 0x2f, 0x63, 0x75, 0x74, 0x6c, 0x61, 0x73, 0x73, 0x5f, 0x73, 0x77, 0x65
        /*005e*/ 	.byte	0x65, 0x70, 0x5f, 0x73, 0x72, 0x63, 0x2f, 0x69, 0x6e, 0x63, 0x6c, 0x75, 0x64, 0x65, 0x2f, 0x63
        /*006e*/ 	.byte	0x75, 0x74, 0x65, 0x2f, 0x61, 0x74, 0x6f, 0x6d, 0x2f, 0x63, 0x6f, 0x70, 0x79, 0x5f, 0x74, 0x72
        /*007e*/ 	.byte	0x61, 0x69, 0x74, 0x73, 0x5f, 0x73, 0x6d, 0x31, 0x30, 0x30, 0x2e, 0x68, 0x70, 0x70, 0x00
	.type		$str$25,@object
	.size		$str$25,(__unnamed_1 - $str$25)
$str$25:
        /*008d*/ 	.byte	0x28, 0x28, 0x75, 0x69, 0x6e, 0x74, 0x33, 0x32, 0x5f, 0x74, 0x28, 0x74, 0x68, 0x72, 0x65, 0x61
        /*009d*/ 	.byte	0x64, 0x49, 0x64, 0x78, 0x2e, 0x78, 0x29, 0x20, 0x2f, 0x20, 0x33, 0x32, 0x29, 0x20, 0x25, 0x20
        /*00ad*/ 	.byte	0x34, 0x29, 0x20, 0x3d, 0x3d, 0x20, 0x28, 0x28, 0x28, 0x74, 0x6d, 0x65, 0x6d, 0x5f, 0x61, 0x64
        /*00bd*/ 	.byte	0x64, 0x72, 0x20, 0x3e, 0x3e, 0x20, 0x31, 0x36, 0x29, 0x20, 0x2f, 0x20, 0x33, 0x32, 0x29, 0x20
        /*00cd*/ 	.byte	0x25, 0x20, 0x34, 0x29, 0x00
	.type		__unnamed_1,@object
	.size		__unnamed_1,(__unnamed_2 - __unnamed_1)
__unnamed_1:
        /*00d2*/ 	.byte	0x61, 0x75, 0x74, 0x6f, 0x20, 0x63, 0x75, 0x74, 0x65, 0x3a, 0x3a, 0x61, 0x73, 0x5f, 0x70, 0x6f
        /* <DEDUP_REMOVED lines=24> */
        /*0262*/ 	.byte	0x3a, 0x3a, 0x43, 0x3c, 0x34, 0x30, 0x39, 0x36, 0x3e, 0x3e, 0x3e, 0x3e, 0x5d, 0x00
	.type		__unnamed_2,@object
	.size		__unnamed_2,(.L_2 - __unnamed_2)
__unnamed_2:
        /* <DEDUP_REMOVED lines=40> */
        /*04f0*/ 	.byte	0x74, 0x65, 0x3a, 0x3a, 0x43, 0x3c, 0x30, 0x3e, 0x3e, 0x3e, 0x3e, 0x5d, 0x00
.L_2:


//--------------------- .nv.shared._ZN7cutlass13device_kernelINS_4gemm6kernel13GemmUniversalIN4cute5tupleIJiiiiEEENS1_10collective13CollectiveMmaINS1_35MainloopSm100TmaUmmaWarpSpecializedILi5ELi2ELi4ENS5_IJNS4_1CILi2EEENSA_ILi1EEESC_EEEEENS5_IJNSA_ILi128EEESF_NSA_ILi64EEEEEENS_12float_e5m2_tENS5_IJlSC_lEEESI_SJ_NS4_8TiledMMAINS4_8MMA_AtomIJNS4_10MMA_TraitsINS4_25SM100_MMA_F8F6F4_2x1SM_SSEJSI_SI_fSF_SF_NS4_17integral_constantINS4_4UMMA5MajorELSQ_0EEESR_NSO_INSP_7ScaleInELSS_0EEEST_EEEEEENS4_6LayoutINS5_IJSC_SC_SC_EEENS5_IJNSA_ILi0EEESY_SY_EEEEENS5_IJNS4_10UnderscoreES11_S11_EEEEENS4_18SM100_TMA_2SM_LOADENS4_14ComposedLayoutINS4_7SwizzleILi2ELi4ELi3EEENS4_18smem_ptr_flag_bitsILi8EEENSW_INS5_IJNSA_ILi8EEESG_EEENS5_IJSG_SC_EEEEEEEvNS4_8identityES14_S1E_vS1F_EENS_8epilogue10collective18CollectiveEpilogueINS1H_23Sm100TmaWarpSpecializedILi2ELi2ELi32ELb0ELb0EEEJNS5_IJSG_SF_SG_EEENS5_IJNSW_ISG_SC_EENSW_INS5_IJNSA_ILi32EEESB_EEENS5_IJSC_SG_EEEEEEEESI_SJ_SI_SJ_NS1H_6fusion15FusionCallbacksIS1L_NS1T_17LinearCombinationISI_fSI_fLNS_15FloatRoundStyleE2EEES1M_S1S_JEEENS4_5SM1004TMEM4LOAD26SM100_TMEM_LOAD_32dp32b32xENS4_13SM90_TMA_LOADENS15_INS16_ILi1ELi4ELi3EEES19_NSW_INS5_IJS1A_S1O_EEENS5_IJS1O_SC_EEEEEEENS4_39AutoVectorizingCopyWithAssumedAlignmentILi128EEENS4_14SM90_TMA_STOREES28_S2A_S2A_EEEvvEEEEvNT_6ParamsE --------------------------
	.section	.nv.shared._ZN7cutlass13device_kernelINS_4gemm6kernel13GemmUniversalIN4cute5tupleIJiiiiEEENS1_10collective13CollectiveMmaINS1_35MainloopSm100TmaUmmaWarpSpecializedILi5ELi2ELi4ENS5_IJNS4_1CILi2EEENSA_ILi1EEESC_EEEEENS5_IJNSA_ILi128EEESF_NSA_ILi64EEEEEENS_12float_e5m2_tENS5_IJlSC_lEEESI_SJ_NS4_8TiledMMAINS4_8MMA_AtomIJNS4_10MMA_TraitsINS4_25SM100_MMA_F8F6F4_2x1SM_SSEJSI_SI_fSF_SF_NS4_17integral_constantINS4_4UMMA5MajorELSQ_0EEESR_NSO_INSP_7ScaleInELSS_0EEEST_EEEEEENS4_6LayoutINS5_IJSC_SC_SC_EEENS5_IJNSA_ILi0EEESY_SY_EEEEENS5_IJNS4_10UnderscoreES11_S11_EEEEENS4_18SM100_TMA_2SM_LOADENS4_14ComposedLayoutINS4_7SwizzleILi2ELi4ELi3EEENS4_18smem_ptr_flag_bitsILi8EEENSW_INS5_IJNSA_ILi8EEESG_EEENS5_IJSG_SC_EEEEEEEvNS4_8identityES14_S1E_vS1F_EENS_8epilogue10collective18CollectiveEpilogueINS1H_23Sm100TmaWarpSpecializedILi2ELi2ELi32ELb0ELb0EEEJNS5_IJSG_SF_SG_EEENS5_IJNSW_ISG_SC_EENSW_INS5_IJNSA_ILi32EEESB_EEENS5_IJSC_SG_EEEEEEEESI_SJ_SI_SJ_NS1H_6fusion15FusionCallbacksIS1L_NS1T_17LinearCombinationISI_fSI_fLNS_15FloatRoundStyleE2EEES1M_S1S_JEEENS4_5SM1004TMEM4LOAD26SM100_TMEM_LOAD_32dp32b32xENS4_13SM90_TMA_LOADENS15_INS16_ILi1ELi4ELi3EEES19_NSW_INS5_IJS1A_S1O_EEENS5_IJS1O_SC_EEEEEEENS4_39AutoVectorizingCopyWithAssumedAlignmentILi128EEENS4_14SM90_TMA_STOREES28_S2A_S2A_EEEvvEEEEvNT_6ParamsE,"aw",@nobits
	.sectionflags	@""
	.align	16
	.zero		1024


//--------------------- .nv.shared.reserved.0     --------------------------
	.section	.nv.shared.reserved.0,"aw",@nobits
	.weak		__nv_reservedSMEM_offset_0_alias
	.size		__nv_reservedSMEM_offset_0_alias, 0, 64
	.other		__nv_reservedSMEM_offset_0_alias,@"STO_CUDA_RESERVED_SHARED STV_DEFAULT"
__nv_reservedSMEM_offset_0_alias:
	.zero		0
.nv.shared.reserved.0:
	.zero		64
	.weak		__nv_reservedSMEM_tcgen05_partition
	.type		__nv_reservedSMEM_tcgen05_partition,@object
	.size		__nv_reservedSMEM_tcgen05_partition,(.L_0 - __nv_reservedSMEM_tcgen05_partition)
__nv_reservedSMEM_tcgen05_partition:
	.zero		32
.L_0:


//--------------------- .nv.global                --------------------------
	.section	.nv.global,"aw",@nobits
.nv.global:
	.type		_ZN39_INTERNAL_2fceebb2_4_k_cu_93454af0_93844cute1_E,@object
	.size		_ZN39_INTERNAL_2fceebb2_4_k_cu_93454af0_93844cute1_E,(_ZN39_INTERNAL_2fceebb2_4_k_cu_93454af0_93844cuda3std3__45__cpo6cbeginE - _ZN39_INTERNAL_2fceebb2_4_k_cu_93454af0_93844cute1_E)
_ZN39_INTERNAL_2fceebb2_4_k_cu_93454af0_93844cute1_E:
	.zero		1
	.type		_ZN39_INTERNAL_2fceebb2_4_k_cu_93454af0_93844cuda3std3__45__cpo6cbeginE,@object
	.size		_ZN39_INTERNAL_2fceebb2_4_k_cu_93454af0_93844cuda3std3__45__cpo6cbeginE,(_ZN39_INTERNAL_2fceebb2_4_k_cu_93454af0_93844cuda3std3__48in_placeE - _ZN39_INTERNAL_2fceebb2_4_k_cu_93454af0_93844cuda3std3__45__cpo6cbeginE)
_ZN39_INTERNAL_2fceebb2_4_k_cu_93454af0_93844cuda3std3__45__cpo6cbeginE:
	.zero		1
	.type		_ZN39_INTERNAL_2fceebb2_4_k_cu_93454af0_93844cuda3std3__48in_placeE,@object
	.size		_ZN39_INTERNAL_2fceebb2_4_k_cu_93454af0_93844cuda3std3__48in_placeE,(_ZN39_INTERNAL_2fceebb2_4_k_cu_93454af0_93844cuda3std6ranges3__45__cpo9iter_moveE - _ZN39_INTERNAL_2fceebb2_4_k_cu_93454af0_93844cuda3std3__48in_placeE)
_ZN39_INTERNAL_2fceebb2_4_k_cu_93454af0_93844cuda3std3__48in_placeE:
	.zero		1
	.type		_ZN39_INTERNAL_2fceebb2_4_k_cu_93454af0_93844cuda3std6ranges3__45__cpo9iter_moveE,@object
	.size		_ZN39_INTERNAL_2fceebb2_4_k_cu_93454af0_93844cuda3std6ranges3__45__cpo9iter_moveE,(_ZN39_INTERNAL_2fceebb2_4_k_cu_93454af0_93844cuda3std3__45__cpo5beginE - _ZN39_INTERNAL_2fceebb2_4_k_cu_93454af0_93844cuda3std6ranges3__45__cpo9iter_moveE)
_ZN39_INTERNAL_2fceebb2_4_k_cu_93454af0_93844cuda3std6ranges3__45__cpo9iter_moveE:
	.zero		1
	.type		_ZN39_INTERNAL_2fceebb2_4_k_cu_93454af0_93844cuda3std3__45__cpo5beginE,@object
	.size		_ZN39_INTERNAL_2fceebb2_4_k_cu_93454af0_93844cuda3std3__45__cpo5beginE,(_ZN39_INTERNAL_2fceebb2_4_k_cu_93454af0_93844cuda3std3__441_GLOBAL__N__2fceebb2_4_k_cu_93454af0_93846ignoreE - _ZN39_INTERNAL_2fceebb2_4_k_cu_93454af0_93844cuda3std3__45__cpo5beginE)
_ZN39_INTERNAL_2fceebb2_4_k_cu_93454af0_93844cuda3std3__45__cpo5beginE:
	.zero		1
	.type		_ZN39_INTERNAL_2fceebb2_4_k_cu_93454af0_93844cuda3std3__441_GLOBAL__N__2fceebb2_4_k_cu_93454af0_93846ignoreE,@object
	.size		_ZN39_INTERNAL_2fceebb2_4_k_cu_93454af0_93844cuda3std3__441_GLOBAL__N__2fceebb2_4_k_cu_93454af0_93846ignoreE,(_ZN39_INTERNAL_2fceebb2_4_k_cu_93454af0_93844cute7productE - _ZN39_INTERNAL_2fceebb2_4_k_cu_93454af0_93844cuda3std3__441_GLOBAL__N__2fceebb2_4_k_cu_93454af0_93846ignoreE)
_ZN39_INTERNAL_2fceebb2_4_k_cu_93454af0_93844cuda3std3__441_GLOBAL__N__2fceebb2_4_k_cu_93454af0_93846ignoreE:
	.zero		1
	.type		_ZN39_INTERNAL_2fceebb2_4_k_cu_93454af0_93844cute7productE,@object
	.size		_ZN39_INTERNAL_2fceebb2_4_k_cu_93454af0_93844cute7productE,(_ZN39_INTERNAL_2fceebb2_4_k_cu_93454af0_93844cuda3std3__45__cpo3endE - _ZN39_INTERNAL_2fceebb2_4_k_cu_93454af0_93844cute7productE)
_ZN39_INTERNAL_2fceebb2_4_k_cu_93454af0_93844cute7productE:
	.zero		1
	.type		_ZN39_INTERNAL_2fceebb2_4_k_cu_93454af0_93844cuda3std3__45__cpo3endE,@object
	.size		_ZN39_INTERNAL_2fceebb2_4_k_cu_93454af0_93844cuda3std3__45__cpo3endE,(_ZN39_INTERNAL_2fceebb2_4_k_cu_93454af0_93844cuda3std3__419piecewise_constructE - _ZN39_INTERNAL_2fceebb2_4_k_cu_93454af0_93844cuda3std3__45__cpo3endE)
_ZN39_INTERNAL_2fceebb2_4_k_cu_93454af0_93844cuda3std3__45__cpo3endE:
	.zero		1
	.type		_ZN39_INTERNAL_2fceebb2_4_k_cu_93454af0_93844cuda3std3__419piecewise_constructE,@object
	.size		_ZN39_INTERNAL_2fceebb2_4_k_cu_93454af0_93844cuda3std3__419piecewise_constructE,(_ZN39_INTERNAL_2fceebb2_4_k_cu_93454af0_93844cuda3std3__45__cpo4cendE - _ZN39_INTERNAL_2fceebb2_4_k_cu_93454af0_93844cuda3std3__419piecewise_constructE)
_ZN39_INTERNAL_2fceebb2_4_k_cu_93454af0_93844cuda3std3__419piecewise_constructE:
	.zero		1
	.type		_ZN39_INTERNAL_2fceebb2_4_k_cu_93454af0_93844cuda3std3__45__cpo4cendE,@object
	.size		_ZN39_INTERNAL_2fceebb2_4_k_cu_93454af0_93844cuda3std3__45__cpo4cendE,(_ZN39_INTERNAL_2fceebb2_4_k_cu_93454af0_93844cuda3std6ranges3__45__cpo4swapE - _ZN39_INTERNAL_2fceebb2_4_k_cu_93454af0_93844cuda3std3__45__cpo4cendE)
_ZN39_INTERNAL_2fceebb2_4_k_cu_93454af0_93844cuda3std3__45__cpo4cendE:
	.zero		1
	.type		_ZN39_INTERNAL_2fceebb2_4_k_cu_93454af0_93844cuda3std6ranges3__45__cpo4swapE,@object
	.size		_ZN39_INTERNAL_2fceebb2_4_k_cu_93454af0_93844cuda3std6ranges3__45__cpo4swapE,(.L_10 - _ZN39_INTERNAL_2fceebb2_4_k_cu_93454af0_93844cuda3std6ranges3__45__cpo4swapE)
_ZN39_INTERNAL_2fceebb2_4_k_cu_93454af0_93844cuda3std6ranges3__45__cpo4swapE:
	.zero		1
.L_10:


//--------------------- .nv.constant0._ZN7cutlass13device_kernelINS_4gemm6kernel13GemmUniversalIN4cute5tupleIJiiiiEEENS1_10collective13CollectiveMmaINS1_35MainloopSm100TmaUmmaWarpSpecializedILi5ELi2ELi4ENS5_IJNS4_1CILi2EEENSA_ILi1EEESC_EEEEENS5_IJNSA_ILi128EEESF_NSA_ILi64EEEEEENS_12float_e5m2_tENS5_IJlSC_lEEESI_SJ_NS4_8TiledMMAINS4_8MMA_AtomIJNS4_10MMA_TraitsINS4_25SM100_MMA_F8F6F4_2x1SM_SSEJSI_SI_fSF_SF_NS4_17integral_constantINS4_4UMMA5MajorELSQ_0EEESR_NSO_INSP_7ScaleInELSS_0EEEST_EEEEEENS4_6LayoutINS5_IJSC_SC_SC_EEENS5_IJNSA_ILi0EEESY_SY_EEEEENS5_IJNS4_10UnderscoreES11_S11_EEEEENS4_18SM100_TMA_2SM_LOADENS4_14ComposedLayoutINS4_7SwizzleILi2ELi4ELi3EEENS4_18smem_ptr_flag_bitsILi8EEENSW_INS5_IJNSA_ILi8EEESG_EEENS5_IJSG_SC_EEEEEEEvNS4_8identityES14_S1E_vS1F_EENS_8epilogue10collective18CollectiveEpilogueINS1H_23Sm100TmaWarpSpecializedILi2ELi2ELi32ELb0ELb0EEEJNS5_IJSG_SF_SG_EEENS5_IJNSW_ISG_SC_EENSW_INS5_IJNSA_ILi32EEESB_EEENS5_IJSC_SG_EEEEEEEESI_SJ_SI_SJ_NS1H_6fusion15FusionCallbacksIS1L_NS1T_17LinearCombinationISI_fSI_fLNS_15FloatRoundStyleE2EEES1M_S1S_JEEENS4_5SM1004TMEM4LOAD26SM100_TMEM_LOAD_32dp32b32xENS4_13SM90_TMA_LOADENS15_INS16_ILi1ELi4ELi3EEES19_NSW_INS5_IJS1A_S1O_EEENS5_IJS1O_SC_EEEEEEENS4_39AutoVectorizingCopyWithAssumedAlignmentILi128EEENS4_14SM90_TMA_STOREES28_S2A_S2A_EEEvvEEEEvNT_6ParamsE --------------------------
	.section	.nv.constant0._ZN7cutlass13device_kernelINS_4gemm6kernel13GemmUniversalIN4cute5tupleIJiiiiEEENS1_10collective13CollectiveMmaINS1_35MainloopSm100TmaUmmaWarpSpecializedILi5ELi2ELi4ENS5_IJNS4_1CILi2EEENSA_ILi1EEESC_EEEEENS5_IJNSA_ILi128EEESF_NSA_ILi64EEEEEENS_12float_e5m2_tENS5_IJlSC_lEEESI_SJ_NS4_8TiledMMAINS4_8MMA_AtomIJNS4_10MMA_TraitsINS4_25SM100_MMA_F8F6F4_2x1SM_SSEJSI_SI_fSF_SF_NS4_17integral_constantINS4_4UMMA5MajorELSQ_0EEESR_NSO_INSP_7ScaleInELSS_0EEEST_EEEEEENS4_6LayoutINS5_IJSC_SC_SC_EEENS5_IJNSA_ILi0EEESY_SY_EEEEENS5_IJNS4_10UnderscoreES11_S11_EEEEENS4_18SM100_TMA_2SM_LOADENS4_14ComposedLayoutINS4_7SwizzleILi2ELi4ELi3EEENS4_18smem_ptr_flag_bitsILi8EEENSW_INS5_IJNSA_ILi8EEESG_EEENS5_IJSG_SC_EEEEEEEvNS4_8identityES14_S1E_vS1F_EENS_8epilogue10collective18CollectiveEpilogueINS1H_23Sm100TmaWarpSpecializedILi2ELi2ELi32ELb0ELb0EEEJNS5_IJSG_SF_SG_EEENS5_IJNSW_ISG_SC_EENSW_INS5_IJNSA_ILi32EEESB_EEENS5_IJSC_SG_EEEEEEEESI_SJ_SI_SJ_NS1H_6fusion15FusionCallbacksIS1L_NS1T_17LinearCombinationISI_fSI_fLNS_15FloatRoundStyleE2EEES1M_S1S_JEEENS4_5SM1004TMEM4LOAD26SM100_TMEM_LOAD_32dp32b32xENS4_13SM90_TMA_LOADENS15_INS16_ILi1ELi4ELi3EEES19_NSW_INS5_IJS1A_S1O_EEENS5_IJS1O_SC_EEEEEEENS4_39AutoVectorizingCopyWithAssumedAlignmentILi128EEENS4_14SM90_TMA_STOREES28_S2A_S2A_EEEvvEEEEvNT_6ParamsE,"a",@progbits
	.sectionflags	@""
	.align	4
.nv.constant0._ZN7cutlass13device_kernelINS_4gemm6kernel13GemmUniversalIN4cute5tupleIJiiiiEEENS1_10collective13CollectiveMmaINS1_35MainloopSm100TmaUmmaWarpSpecializedILi5ELi2ELi4ENS5_IJNS4_1CILi2EEENSA_ILi1EEESC_EEEEENS5_IJNSA_ILi128EEESF_NSA_ILi64EEEEEENS_12float_e5m2_tENS5_IJlSC_lEEESI_SJ_NS4_8TiledMMAINS4_8MMA_AtomIJNS4_10MMA_TraitsINS4_25SM100_MMA_F8F6F4_2x1SM_SSEJSI_SI_fSF_SF_NS4_17integral_constantINS4_4UMMA5MajorELSQ_0EEESR_NSO_INSP_7ScaleInELSS_0EEEST_EEEEEENS4_6LayoutINS5_IJSC_SC_SC_EEENS5_IJNSA_ILi0EEESY_SY_EEEEENS5_IJNS4_10UnderscoreES11_S11_EEEEENS4_18SM100_TMA_2SM_LOADENS4_14ComposedLayoutINS4_7SwizzleILi2ELi4ELi3EEENS4_18smem_ptr_flag_bitsILi8EEENSW_INS5_IJNSA_ILi8EEESG_EEENS5_IJSG_SC_EEEEEEEvNS4_8identityES14_S1E_vS1F_EENS_8epilogue10collective18CollectiveEpilogueINS1H_23Sm100TmaWarpSpecializedILi2ELi2ELi32ELb0ELb0EEEJNS5_IJSG_SF_SG_EEENS5_IJNSW_ISG_SC_EENSW_INS5_IJNSA_ILi32EEESB_EEENS5_IJSC_SG_EEEEEEEESI_SJ_SI_SJ_NS1H_6fusion15FusionCallbacksIS1L_NS1T_17LinearCombinationISI_fSI_fLNS_15FloatRoundStyleE2EEES1M_S1S_JEEENS4_5SM1004TMEM4LOAD26SM100_TMEM_LOAD_32dp32b32xENS4_13SM90_TMA_LOADENS15_INS16_ILi1ELi4ELi3EEES19_NSW_INS5_IJS1A_S1O_EEENS5_IJS1O_SC_EEEEEEENS4_39AutoVectorizingCopyWithAssumedAlignmentILi128EEENS4_14SM90_TMA_STOREES28_S2A_S2A_EEEvvEEEEvNT_6ParamsE:
	.zero		2944


//--------------------- SYMBOLS --------------------------

	.type		.nv.reservedSmem.offset0,@object
	.size		.nv.reservedSmem.offset0,0x4
	.type		.nv.reservedSmem.cap,@object
	.size		.nv.reservedSmem.cap,0x4
	.type		__assertfail,@function
